	.headerflags	@"EF_CUDA_TEXMODE_UNIFIED EF_CUDA_64BIT_ADDRESS EF_CUDA_ACCELERATORS EF_CUDA_SM90 EF_CUDA_VIRTUAL_SM(EF_CUDA_SM90)"
	.elftype	@"ET_EXEC"


//--------------------- .nv.info                  --------------------------
	.section	.nv.info,"",@"SHT_CUDA_INFO"
	.align	4


	//----- nvinfo : EIATTR_REGCOUNT
	.align		4
        /*0000*/ 	.byte	0x04, 0x2f
        /*0002*/ 	.short	(.L_2 - .L_1)
	.align		4
.L_1:
        /*0004*/ 	.word	index@(triton_poi_fused_add_clamp_log_mul_rsub_sub_3)
        /*0008*/ 	.word	0x00000027


	//----- nvinfo : EIATTR_MIN_STACK_SIZE
	.align		4
.L_2:
        /*000c*/ 	.byte	0x04, 0x12
        /*000e*/ 	.short	(.L_4 - .L_3)
	.align		4
.L_3:
        /*0010*/ 	.word	index@(triton_poi_fused_add_clamp_log_mul_rsub_sub_3)
        /*0014*/ 	.word	0x00000000


	//----- nvinfo : EIATTR_FRAME_SIZE
	.align		4
.L_4:
        /*0018*/ 	.byte	0x04, 0x11
        /*001a*/ 	.short	(.L_6 - .L_5)
	.align		4
.L_5:
        /*001c*/ 	.word	index@(triton_poi_fused_add_clamp_log_mul_rsub_sub_3)
        /*0020*/ 	.word	0x00000000


	//----- nvinfo : EIATTR_MIN_STACK_SIZE
	.align		4
.L_6:
        /*0024*/ 	.byte	0x04, 0x12
        /*0026*/ 	.short	(.L_8 - .L_7)
	.align		4
.L_7:
        /*0028*/ 	.word	index@(triton_poi_fused_add_clamp_log_mul_rsub_sub_3)
        /*002c*/ 	.word	0x00000000
.L_8:


//--------------------- .nv.info.triton_poi_fused_add_clamp_log_mul_rsub_sub_3 --------------------------
	.section	.nv.info.triton_poi_fused_add_clamp_log_mul_rsub_sub_3,"",@"SHT_CUDA_INFO"
	.sectionflags	@""
	.align	4


	//----- nvinfo : EIATTR_CUDA_API_VERSION
	.align		4
        /*0000*/ 	.byte	0x04, 0x37
        /*0002*/ 	.short	(.L_10 - .L_9)
.L_9:
        /*0004*/ 	.word	0x0000007c


	//----- nvinfo : EIATTR_KPARAM_INFO
	.align		4
.L_10:
        /*0008*/ 	.byte	0x04, 0x17
        /*000a*/ 	.short	(.L_12 - .L_11)
.L_11:
        /*000c*/ 	.word	0x00000000
        /*0010*/ 	.short	0x0004
        /*0012*/ 	.short	0x0020
        /*0014*/ 	.byte	0x00, 0xf0, 0x11, 0x00


	//----- nvinfo : EIATTR_KPARAM_INFO
	.align		4
.L_12:
        /*0018*/ 	.byte	0x04, 0x17
        /*001a*/ 	.short	(.L_14 - .L_13)
.L_13:
        /*001c*/ 	.word	0x00000000
        /*0020*/ 	.short	0x0003
        /*0022*/ 	.short	0x0018
        /*0024*/ 	.byte	0x00, 0xf4, 0x21, 0x00


	//----- nvinfo : EIATTR_KPARAM_INFO
	.align		4
.L_14:
        /*0028*/ 	.byte	0x04, 0x17
        /*002a*/ 	.short	(.L_16 - .L_15)
.L_15:
        /*002c*/ 	.word	0x00000000
        /*0030*/ 	.short	0x0002
        /*0032*/ 	.short	0x0010
        /*0034*/ 	.byte	0x00, 0xf4, 0x21, 0x00


	//----- nvinfo : EIATTR_KPARAM_INFO
	.align		4
.L_16:
        /*0038*/ 	.byte	0x04, 0x17
        /*003a*/ 	.short	(.L_18 - .L_17)
.L_17:
        /*003c*/ 	.word	0x00000000
        /*0040*/ 	.short	0x0001
        /*0042*/ 	.short	0x0008
        /*0044*/ 	.byte	0x00, 0xf4, 0x21, 0x00


	//----- nvinfo : EIATTR_KPARAM_INFO
	.align		4
.L_18:
        /*0048*/ 	.byte	0x04, 0x17
        /*004a*/ 	.short	(.L_20 - .L_19)
.L_19:
        /*004c*/ 	.word	0x00000000
        /*0050*/ 	.short	0x0000
        /*0052*/ 	.short	0x0000
        /*0054*/ 	.byte	0x00, 0xf4, 0x21, 0x00


	//----- nvinfo : EIATTR_SPARSE_MMA_MASK
	.align		4
.L_20:
        /*0058*/ 	.byte	0x03, 0x50
        /*005a*/ 	.short	0x0000


	//----- nvinfo : EIATTR_MAXREG_COUNT
	.align		4
        /*005c*/ 	.byte	0x03, 0x1b
        /*005e*/ 	.short	0x00ff


	//----- nvinfo : EIATTR_EXIT_INSTR_OFFSETS
	.align		4
        /*0060*/ 	.byte	0x04, 0x1c
        /*0062*/ 	.short	(.L_22 - .L_21)


	//   ....[0]....
.L_21:
        /*0064*/ 	.word	0x00002600


	//----- nvinfo : EIATTR_REQNTID
	.align		4
.L_22:
        /*0068*/ 	.byte	0x04, 0x10
        /*006a*/ 	.short	(.L_24 - .L_23)
.L_23:
        /*006c*/ 	.word	0x00000080
        /*0070*/ 	.word	0x00000001
        /*0074*/ 	.word	0x00000001


	//----- nvinfo : EIATTR_CRS_STACK_SIZE
	.align		4
.L_24:
        /*0078*/ 	.byte	0x04, 0x1e
        /*007a*/ 	.short	(.L_26 - .L_25)
.L_25:
        /*007c*/ 	.word	0x00000000


	//----- nvinfo : EIATTR_CBANK_PARAM_SIZE
	.align		4
.L_26:
        /*0080*/ 	.byte	0x03, 0x19
        /*0082*/ 	.short	0x0024


	//----- nvinfo : EIATTR_PARAM_CBANK
	.align		4
        /*0084*/ 	.byte	0x04, 0x0a
        /*0086*/ 	.short	(.L_28 - .L_27)
	.align		4
.L_27:
        /*0088*/ 	.word	index@(.nv.constant0.triton_poi_fused_add_clamp_log_mul_rsub_sub_3)
        /*008c*/ 	.short	0x0210
        /*008e*/ 	.short	0x0024


	//----- nvinfo : EIATTR_SW_WAR
	.align		4
.L_28:
        /*0090*/ 	.byte	0x04, 0x36
        /*0092*/ 	.short	(.L_30 - .L_29)
.L_29:
        /*0094*/ 	.word	0x00000008
.L_30:


//--------------------- .nv.callgraph             --------------------------
	.section	.nv.callgraph,"",@"SHT_CUDA_CALLGRAPH"
	.align	4
	.sectionentsize	8
	.align		4
        /*0000*/ 	.word	0x00000000
	.align		4
        /*0004*/ 	.word	0xffffffff
	.align		4
        /*0008*/ 	.word	0x00000000
	.align		4
        /*000c*/ 	.word	0xfffffffe
	.align		4
        /*0010*/ 	.word	0x00000000
	.align		4
        /*0014*/ 	.word	0xfffffffd
	.align		4
        /*0018*/ 	.word	0x00000000
	.align		4
        /*001c*/ 	.word	0xfffffffc


//--------------------- .nv.constant4             --------------------------
	.section	.nv.constant4,"a",@progbits
	.align	8
	.align		8
.nv.constant4:
        /*0000*/ 	.dword	_$_str


//--------------------- .text.triton_poi_fused_add_clamp_log_mul_rsub_sub_3 --------------------------
	.section	.text.triton_poi_fused_add_clamp_log_mul_rsub_sub_3,"ax",@progbits
	.align	128
        .global         triton_poi_fused_add_clamp_log_mul_rsub_sub_3
        .type           triton_poi_fused_add_clamp_log_mul_rsub_sub_3,@function
        .size           triton_poi_fused_add_clamp_log_mul_rsub_sub_3,(.L_x_17 - triton_poi_fused_add_clamp_log_mul_rsub_sub_3)
        .other          triton_poi_fused_add_clamp_log_mul_rsub_sub_3,@"STO_CUDA_ENTRY STV_DEFAULT"
triton_poi_fused_add_clamp_log_mul_rsub_sub_3:
.text.triton_poi_fused_add_clamp_log_mul_rsub_sub_3:
[----:B------:R-:W0:Y:S01]  /*0000*/  LDC R1, c[0x0][0x28] ;  /* 0x00000a00ff017b82 */ /* 0x000e220000000800 */
[----:B------:R-:W1:Y:S07]  /*0010*/  S2R R0, SR_TID.X ;  /* 0x0000000000007919 */ /* 0x000e6e0000002100 */
[----:B------:R-:W2:Y:S01]  /*0020*/  LDC.64 R2, c[0x0][0x228] ;  /* 0x00008a00ff027b82 */ /* 0x000ea20000000a00 */
[----:B------:R-:W-:Y:S01]  /*0030*/  ULDC.64 UR4, c[0x0][0x208] ;  /* 0x0000820000047ab9 */ /* 0x000fe20000000a00 */
[----:B------:R-:W3:Y:S01]  /*0040*/  S2R R5, SR_CTAID.X ;  /* 0x0000000000057919 */ /* 0x000ee20000002500 */
[----:B-1----:R-:W-:-:S04]  /*0050*/  SHF.L.U32 R0, R0, 0x1, RZ ;  /* 0x0000000100007819 */ /* 0x002fc800000006ff */
[----:B------:R-:W-:Y:S02]  /*0060*/  LOP3.LUT R0, R0, 0xfe, RZ, 0xc0, !PT ;  /* 0x000000fe00007812 */ /* 0x000fe400078ec0ff */
[----:B---3--:R-:W-:Y:S02]  /*0070*/  SHF.R.S32.HI R7, RZ, 0x17, R5 ;  /* 0x00000017ff077819 */ /* 0x008fe40000011405 */
[----:B------:R-:W-:Y:S02]  /*0080*/  LEA R0, R5, R0, 0x8 ;  /* 0x0000000005007211 */ /* 0x000fe400078e40ff */
[----:B------:R-:W-:Y:S02]  /*0090*/  SGXT R7, R7, 0x1 ;  /* 0x000000010707781a */ /* 0x000fe40000000200 */
[----:B------:R-:W-:Y:S02]  /*00a0*/  SHF.R.S32.HI R5, RZ, 0x1f, R0 ;  /* 0x0000001fff057819 */ /* 0x000fe40000011400 */
[----:B------:R-:W-:-:S02]  /*00b0*/  LEA.HI R7, R7, R0, RZ, 0xc ;  /* 0x0000000007077211 */ /* 0x000fc400078f60ff */
[----:B------:R-:W-:Y:S02]  /*00c0*/  LEA.HI R6, R5, R0, RZ, 0x4 ;  /* 0x0000000005067211 */ /* 0x000fe400078f20ff */
[----:B------:R-:W-:Y:S02]  /*00d0*/  SHF.R.S32.HI R4, RZ, 0xc, R7 ;  /* 0x0000000cff047819 */ /* 0x000fe40000011407 */
[----:B------:R-:W-:-:S04]  /*00e0*/  LOP3.LUT R5, R6, 0xfffffff0, RZ, 0xc0, !PT ;  /* 0xfffffff006057812 */ /* 0x000fc800078ec0ff */
[----:B------:R-:W-:-:S04]  /*00f0*/  IADD3 R5, R0, -R5, RZ ;  /* 0x8000000500057210 */ /* 0x000fc80007ffe0ff */
[----:B------:R-:W-:-:S05]  /*0100*/  LEA R5, R4, R5, 0x6 ;  /* 0x0000000504057211 */ /* 0x000fca00078e30ff */
[----:B--2---:R-:W-:Y:S02]  /*0110*/  IMAD.WIDE R2, R5, 0x4, R2 ;  /* 0x0000000405027825 */ /* 0x004fe400078e0202 */
[----:B------:R-:W1:Y:S03]  /*0120*/  LDC.64 R4, c[0x0][0x220] ;  /* 0x00008800ff047b82 */ /* 0x000e660000000a00 */
[----:B------:R-:W2:Y:S04]  /*0130*/  LDG.E.EL.64 R12, desc[UR4][R2.64] ;  /* 0x00000004020c7981 */ /* 0x000ea8000c2e1b00 */
[----:B------:R-:W3:Y:S01]  /*0140*/  LDG.E.EL.64 R14, desc[UR4][R2.64+0x40] ;  /* 0x00004004020e7981 */ /* 0x000ee2000c2e1b00 */
[--C-:B------:R-:W-:Y:S01]  /*0150*/  SHF.R.S32.HI R7, RZ, 0x4, R6.reuse ;  /* 0x00000004ff077819 */ /* 0x100fe20000011406 */
[----:B------:R-:W4:Y:S01]  /*0160*/  LDC.64 R8, c[0x0][0x218] ;  /* 0x00008600ff087b82 */ /* 0x000f220000000a00 */
[----:B------:R-:W-:-:S04]  /*0170*/  SHF.R.S32.HI R6, RZ, 0x1f, R6 ;  /* 0x0000001fff067819 */ /* 0x000fc80000011406 */
[----:B------:R-:W-:-:S04]  /*0180*/  LEA.HI R6, R6, R7, RZ, 0x8 ;  /* 0x0000000706067211 */ /* 0x000fc800078f40ff */
[----:B------:R-:W-:-:S04]  /*0190*/  LOP3.LUT R6, R6, 0xffffff00, RZ, 0xc0, !PT ;  /* 0xffffff0006067812 */ /* 0x000fc800078ec0ff */
[----:B------:R-:W-:-:S05]  /*01a0*/  IADD3 R7, R7, -R6, RZ ;  /* 0x8000000607077210 */ /* 0x000fca0007ffe0ff */
[----:B-1----:R-:W-:Y:S02]  /*01b0*/  IMAD.WIDE R4, R7, 0x8, R4 ;  /* 0x0000000807047825 */ /* 0x002fe400078e0204 */
[----:B------:R-:W5:Y:S04]  /*01c0*/  LDG.E.EL.64 R6, desc[UR4][R2.64+0x80] ;  /* 0x0000800402067981 */ /* 0x000f68000c2e1b00 */
[----:B------:R-:W5:Y:S04]  /*01d0*/  LDG.E.EL.64 R4, desc[UR4][R4.64] ;  /* 0x0000000404047981 */ /* 0x000f68000c2e1b00 */
[----:B----4-:R1:W5:Y:S01]  /*01e0*/  LDG.E R8, desc[UR4][R8.64] ;  /* 0x0000000408087981 */ /* 0x010362000c1e1900 */
[----:B------:R-:W-:Y:S01]  /*01f0*/  BSSY B0, `(.L_x_0) ;  /* 0x0000058000007945 */ /* 0x000fe20003800000 */
[----:B--2---:R-:W-:Y:S01]  /*0200*/  FMUL R10, R12, 1.4426950216293334961 ;  /* 0x3fb8aa3b0c0a7820 */ /* 0x004fe20000400000 */
[----:B------:R-:W-:-:S04]  /*0210*/  FMUL R17, R13, 1.4426950216293334961 ;  /* 0x3fb8aa3b0d117820 */ /* 0x000fc80000400000 */
[----:B------:R-:W-:Y:S02]  /*0220*/  FSETP.GEU.AND P0, PT, R10, -126, PT ;  /* 0xc2fc00000a00780b */ /* 0x000fe40003f0e000 */
[----:B------:R-:W-:-:S11]  /*0230*/  FSETP.GEU.AND P1, PT, R17, -126, PT ;  /* 0xc2fc00001100780b */ /* 0x000fd60003f2e000 */
[----:B------:R-:W-:Y:S02]  /*0240*/  @!P0 FMUL R10, R10, 0.5 ;  /* 0x3f0000000a0a8820 */ /* 0x000fe40000400000 */
[----:B------:R-:W-:Y:S02]  /*0250*/  @!P1 FMUL R17, R17, 0.5 ;  /* 0x3f00000011119820 */ /* 0x000fe40000400000 */
[----:B------:R-:W2:Y:S08]  /*0260*/  MUFU.EX2 R11, R10 ;  /* 0x0000000a000b7308 */ /* 0x000eb00000000800 */
[----:B------:R-:W4:Y:S01]  /*0270*/  MUFU.EX2 R16, R17 ;  /* 0x0000001100107308 */ /* 0x000f220000000800 */
[----:B---3--:R-:W-:Y:S01]  /*0280*/  FMUL R25, R15, 1.4426950216293334961 ;  /* 0x3fb8aa3b0f197820 */ /* 0x008fe20000400000 */
[----:B--2---:R-:W-:-:S04]  /*0290*/  @!P0 FMUL R11, R11, R11 ;  /* 0x0000000b0b0b8220 */ /* 0x004fc80000400000 */
[----:B-1----:R-:W-:Y:S01]  /*02a0*/  FADD.FTZ.RZ R9, R11, 1 ;  /* 0x3f8000000b097421 */ /* 0x002fe2000001c000 */
[----:B0---4-:R-:W-:-:S04]  /*02b0*/  @!P1 FMUL R16, R16, R16 ;  /* 0x0000001010109220 */ /* 0x011fc80000400000 */
[----:B------:R-:W-:Y:S01]  /*02c0*/  FADD.FTZ.RZ R18, R16, 1 ;  /* 0x3f80000010127421 */ /* 0x000fe2000001c000 */
[----:B------:R-:W-:Y:S02]  /*02d0*/  IADD3 R9, R9, -0x3f400000, RZ ;  /* 0xc0c0000009097810 */ /* 0x000fe40007ffe0ff */
[----:B------:R-:W-:Y:S02]  /*02e0*/  FSETP.GEU.AND P1, PT, R25, -126, PT ;  /* 0xc2fc00001900780b */ /* 0x000fe40003f2e000 */
[----:B------:R-:W-:Y:S01]  /*02f0*/  IADD3 R18, R18, -0x3f400000, RZ ;  /* 0xc0c0000012127810 */ /* 0x000fe20007ffe0ff */
[----:B------:R-:W-:Y:S01]  /*0300*/  HFMA2.MMA R10, -RZ, RZ, 1.625, 0 ;  /* 0x3e800000ff0a7435 */ /* 0x000fe200000001ff */
[----:B------:R-:W-:Y:S02]  /*0310*/  LOP3.LUT R20, R9, 0xff800000, RZ, 0xc0, !PT ;  /* 0xff80000009147812 */ /* 0x000fe400078ec0ff */
[----:B------:R-:W-:Y:S01]  /*0320*/  LOP3.LUT R19, R18, 0xff800000, RZ, 0xc0, !PT ;  /* 0xff80000012137812 */ /* 0x000fe200078ec0ff */
[----:B------:R-:W-:Y:S01]  /*0330*/  FMUL R18, R14, 1.4426950216293334961 ;  /* 0x3fb8aa3b0e127820 */ /* 0x000fe20000400000 */
[----:B------:R-:W-:-:S02]  /*0340*/  IADD3 R17, -R20, 0x40800000, RZ ;  /* 0x4080000014117810 */ /* 0x000fc40007ffe1ff */
[----:B------:R-:W-:Y:S02]  /*0350*/  IADD3 R23, -R19, 0x40800000, RZ ;  /* 0x4080000013177810 */ /* 0x000fe40007ffe1ff */
[----:B------:R-:W-:Y:S01]  /*0360*/  FSETP.GEU.AND P0, PT, R18, -126, PT ;  /* 0xc2fc00001200780b */ /* 0x000fe20003f0e000 */
[-C--:B------:R-:W-:Y:S01]  /*0370*/  FFMA.FTZ R21, R17, R10.reuse, -1 ;  /* 0xbf80000011157423 */ /* 0x080fe2000001000a */
[----:B------:R-:W-:Y:S01]  /*0380*/  IADD3 R22, R11, -R20, RZ ;  /* 0x800000140b167210 */ /* 0x000fe20007ffe0ff */
[----:B------:R-:W-:Y:S01]  /*0390*/  @!P1 FMUL R25, R25, 0.5 ;  /* 0x3f00000019199820 */ /* 0x000fe20000400000 */
[----:B------:R-:W-:Y:S01]  /*03a0*/  IADD3 R24, R16, -R19, RZ ;  /* 0x8000001310187210 */ /* 0x000fe20007ffe0ff */
[----:B------:R-:W-:Y:S01]  /*03b0*/  FFMA.FTZ R23, R23, R10, -1 ;  /* 0xbf80000017177423 */ /* 0x000fe2000001000a */
[----:B------:R-:W-:Y:S01]  /*03c0*/  MOV R9, 0x3d39bf78 ;  /* 0x3d39bf7800097802 */ /* 0x000fe20000000f00 */
[----:B------:R-:W-:Y:S01]  /*03d0*/  FADD R22, R22, R21 ;  /* 0x0000001516167221 */ /* 0x000fe20000000000 */
[----:B------:R-:W0:Y:S01]  /*03e0*/  MUFU.EX2 R17, R25 ;  /* 0x0000001900117308 */ /* 0x000e220000000800 */
[----:B------:R-:W-:-:S02]  /*03f0*/  FADD R24, R24, R23 ;  /* 0x0000001718187221 */ /* 0x000fc40000000000 */
[-C--:B------:R-:W-:Y:S02]  /*0400*/  FFMA.FTZ R21, R22, -R9.reuse, 0.10546888411045074463 ;  /* 0x3dd8001216157423 */ /* 0x080fe40000010809 */
[----:B------:R-:W-:Y:S01]  /*0410*/  FFMA.FTZ R23, R24, -R9, 0.10546888411045074463 ;  /* 0x3dd8001218177423 */ /* 0x000fe20000010809 */
[----:B------:R-:W-:Y:S01]  /*0420*/  @!P0 FMUL R18, R18, 0.5 ;  /* 0x3f00000012128820 */ /* 0x000fe20000400000 */
[----:B------:R-:W-:Y:S02]  /*0430*/  FFMA.FTZ R21, R22, R21, -0.13229703903198242188 ;  /* 0xbe0778e016157423 */ /* 0x000fe40000010015 */
[----:B------:R-:W-:Y:S02]  /*0440*/  FFMA.FTZ R23, R24, R23, -0.13229703903198242188 ;  /* 0xbe0778e018177423 */ /* 0x000fe40000010017 */
[----:B------:R-:W-:Y:S01]  /*0450*/  FFMA.FTZ R21, R22, R21, 0.14491446316242218018 ;  /* 0x3e14647516157423 */ /* 0x000fe20000010015 */
[----:B------:R-:W1:Y:S01]  /*0460*/  MUFU.EX2 R18, R18 ;  /* 0x0000001200127308 */ /* 0x000e620000000800 */
[----:B------:R-:W-:Y:S01]  /*0470*/  FFMA.FTZ R23, R24, R23, 0.14491446316242218018 ;  /* 0x3e14647518177423 */ /* 0x000fe20000010017 */
[----:B0-----:R-:W-:Y:S01]  /*0480*/  @!P1 FMUL R17, R17, R17 ;  /* 0x0000001111119220 */ /* 0x001fe20000400000 */
[----:B------:R-:W-:-:S02]  /*0490*/  FFMA.FTZ R21, R22, R21, -0.16641564667224884033 ;  /* 0xbe2a68dd16157423 */ /* 0x000fc40000010015 */
[----:B------:R-:W-:Y:S01]  /*04a0*/  FFMA.FTZ R23, R24, R23, -0.16641564667224884033 ;  /* 0xbe2a68dd18177423 */ /* 0x000fe20000010017 */
[----:B------:R-:W-:Y:S01]  /*04b0*/  FADD.FTZ.RZ R25, R17, 1 ;  /* 0x3f80000011197421 */ /* 0x000fe2000001c000 */
[----:B------:R-:W-:Y:S02]  /*04c0*/  FFMA.FTZ R21, R22, R21, 0.19988867640495300293 ;  /* 0x3e4caf9e16157423 */ /* 0x000fe40000010015 */
[----:B------:R-:W-:Y:S02]  /*04d0*/  FFMA.FTZ R23, R24, R23, 0.19988867640495300293 ;  /* 0x3e4caf9e18177423 */ /* 0x000fe40000010017 */
[----:B------:R-:W-:Y:S01]  /*04e0*/  FFMA.FTZ R21, R22, R21, -0.25000196695327758789 ;  /* 0xbe80004216157423 */ /* 0x000fe20000010015 */
[----:B------:R-:W-:Y:S01]  /*04f0*/  IADD3 R25, R25, -0x3f400000, RZ ;  /* 0xc0c0000019197810 */ /* 0x000fe20007ffe0ff */
[----:B------:R-:W-:Y:S01]  /*0500*/  FFMA.FTZ R23, R24, R23, -0.25000196695327758789 ;  /* 0xbe80004218177423 */ /* 0x000fe20000010017 */
[----:B-1----:R-:W-:Y:S01]  /*0510*/  @!P0 FMUL R18, R18, R18 ;  /* 0x0000001212128220 */ /* 0x002fe20000400000 */
[----:B------:R-:W-:Y:S01]  /*0520*/  FFMA.FTZ R21, R22, R21, 0.33333510160446166992 ;  /* 0x3eaaaae616157423 */ /* 0x000fe20000010015 */
[----:B------:R-:W-:Y:S01]  /*0530*/  LOP3.LUT R26, R25, 0xff800000, RZ, 0xc0, !PT ;  /* 0xff800000191a7812 */ /* 0x000fe200078ec0ff */
[----:B------:R-:W-:Y:S01]  /*0540*/  FFMA.FTZ R23, R24, R23, 0.33333510160446166992 ;  /* 0x3eaaaae618177423 */ /* 0x000fe20000010017 */
[----:B------:R-:W-:Y:S01]  /*0550*/  FADD.FTZ.RZ R27, R18, 1 ;  /* 0x3f800000121b7421 */ /* 0x000fe2000001c000 */
[----:B------:R-:W-:Y:S01]  /*0560*/  FFMA.FTZ R21, R22, R21, -0.5 ;  /* 0xbf00000016157423 */ /* 0x000fe20000010015 */
[----:B------:R-:W-:Y:S01]  /*0570*/  IADD3 R29, -R26, 0x40800000, RZ ;  /* 0x408000001a1d7810 */ /* 0x000fe20007ffe1ff */
[----:B------:R-:W-:Y:S01]  /*0580*/  FFMA.FTZ R23, R24, R23, -0.5 ;  /* 0xbf00000018177423 */ /* 0x000fe20000010017 */
[----:B------:R-:W-:Y:S01]  /*0590*/  IADD3 R28, R17, -R26, RZ ;  /* 0x8000001a111c7210 */ /* 0x000fe20007ffe0ff */
[----:B------:R-:W-:Y:S01]  /*05a0*/  FMUL R21, R22, R21 ;  /* 0x0000001516157220 */ /* 0x000fe20000400000 */
[----:B------:R-:W-:Y:S01]  /*05b0*/  IADD3 R27, R27, -0x3f400000, RZ ;  /* 0xc0c000001b1b7810 */ /* 0x000fe20007ffe0ff */
[----:B------:R-:W-:Y:S01]  /*05c0*/  FFMA.FTZ R29, R29, R10, -1 ;  /* 0xbf8000001d1d7423 */ /* 0x000fe2000001000a */
[----:B------:R-:W-:Y:S01]  /*05d0*/  FMUL R25, R24, R23 ;  /* 0x0000001718197220 */ /* 0x000fe20000400000 */
[----:B------:R-:W-:Y:S01]  /*05e0*/  ISETP.GE.U32.AND P0, PT, R11, 0x7f800000, PT ;  /* 0x7f8000000b00780c */ /* 0x000fe20003f06070 */
[----:B------:R-:W-:Y:S01]  /*05f0*/  FFMA.FTZ R23, R22, R21, R22 ;  /* 0x0000001516177223 */ /* 0x000fe20000010016 */
[----:B------:R-:W-:Y:S01]  /*0600*/  LOP3.LUT R21, R27, 0xff800000, RZ, 0xc0, !PT ;  /* 0xff8000001b157812 */ /* 0x000fe200078ec0ff */
[----:B------:R-:W-:Y:S01]  /*0610*/  FADD R22, R28, R29 ;  /* 0x0000001d1c167221 */ /* 0x000fe20000000000 */
[----:B------:R-:W-:-:S02]  /*0620*/  I2FP.F32.S32 R19, R19 ;  /* 0x0000001300137245 */ /* 0x000fc40000201400 */
[----:B------:R-:W-:Y:S01]  /*0630*/  IADD3 R27, -R21, 0x40800000, RZ ;  /* 0x40800000151b7810 */ /* 0x000fe20007ffe1ff */
[----:B------:R-:W-:Y:S01]  /*0640*/  FFMA.FTZ R29, R22, -R9, 0.10546888411045074463 ;  /* 0x3dd80012161d7423 */ /* 0x000fe20000010809 */
[----:B------:R-:W-:Y:S01]  /*0650*/  I2FP.F32.S32 R20, R20 ;  /* 0x0000001400147245 */ /* 0x000fe20000201400 */
[----:B------:R-:W-:Y:S01]  /*0660*/  FFMA.FTZ R24, R24, R25, R24 ;  /* 0x0000001918187223 */ /* 0x000fe20000010018 */
[----:B------:R-:W-:Y:S01]  /*0670*/  IADD3 R25, R18, -R21, RZ ;  /* 0x8000001512197210 */ /* 0x000fe20007ffe0ff */
[----:B------:R-:W-:Y:S01]  /*0680*/  FMUL R19, R19, 1.1920928955078125e-07 ;  /* 0x3400000013137820 */ /* 0x000fe20000400000 */
[----:B------:R-:W-:Y:S01]  /*0690*/  FFMA.FTZ R30, R27, R10, -1 ;  /* 0xbf8000001b1e7423 */ /* 0x000fe2000001000a */
[----:B------:R-:W-:Y:S01]  /*06a0*/  FFMA.FTZ R29, R22, R29, -0.13229703903198242188 ;  /* 0xbe0778e0161d7423 */ /* 0x000fe2000001001d */
[----:B------:R-:W-:Y:S01]  /*06b0*/  FMUL R28, R20, 1.1920928955078125e-07 ;  /* 0x34000000141c7820 */ /* 0x000fe20000400000 */
[----:B------:R-:W-:Y:S01]  /*06c0*/  FFMA.FTZ R20, R19, 0.69314718246459960938, R24 ;  /* 0x3f31721813147823 */ /* 0x000fe20000010018 */
[----:B------:R-:W-:Y:S01]  /*06d0*/  ISETP.GE.U32.AND P2, PT, R16, 0x7f800000, PT ;  /* 0x7f8000001000780c */ /* 0x000fe20003f46070 */
[----:B------:R-:W-:Y:S01]  /*06e0*/  FADD R24, R25, R30 ;  /* 0x0000001e19187221 */ /* 0x000fe20000000000 */
[----:B------:R-:W-:Y:S01]  /*06f0*/  FFMA.FTZ R29, R22, R29, 0.14491446316242218018 ;  /* 0x3e146475161d7423 */ /* 0x000fe2000001001d */
[----:B------:R-:W-:Y:S01]  /*0700*/  FFMA.FTZ R23, R28, 0.69314718246459960938, R23 ;  /* 0x3f3172181c177823 */ /* 0x000fe20000010017 */
[----:B------:R-:W-:Y:S09]  /*0710*/  @!P0 BRA `(.L_x_1) ;  /* 0x0000000000148947 */ /* 0x000ff20003800000 */
[C---:B------:R-:W-:Y:S02]  /*0720*/  ISETP.GE.AND P0, PT, R11.reuse, -0x407fffff, PT ;  /* 0xbf8000010b00780c */ /* 0x040fe40003f06270 */
[----:B------:R-:W-:-:S11]  /*0730*/  FSETP.NEU.AND P1, PT, R11, RZ, PT ;  /* 0x000000ff0b00720b */ /* 0x000fd60003f2d000 */
[----:B------:R-:W-:-:S05]  /*0740*/  @P0 MOV R28, 0x7f800000 ;  /* 0x7f800000001c0802 */ /* 0x000fca0000000f00 */
[----:B------:R-:W-:-:S05]  /*0750*/  @P0 FFMA.FTZ R23, R11, R28, +INF ;  /* 0x7f8000000b170423 */ /* 0x000fca000001001c */
[----:B------:R-:W-:-:S07]  /*0760*/  FSEL R23, R23, -RZ, P1 ;  /* 0x800000ff17177208 */ /* 0x000fce0000800000 */
.L_x_1:
[----:B------:R-:W-:Y:S05]  /*0770*/  BSYNC B0 ;  /* 0x0000000000007941 */ /* 0x000fea0003800000 */
.L_x_0:
[----:B------:R-:W-:Y:S04]  /*0780*/  BSSY B0, `(.L_x_2) ;  /* 0x0000007000007945 */ /* 0x000fe80003800000 */
[----:B------:R-:W-:Y:S05]  /*0790*/  @!P2 BRA `(.L_x_3) ;  /* 0x000000000014a947 */ /* 0x000fea0003800000 */
[C---:B------:R-:W-:Y:S02]  /*07a0*/  ISETP.GE.AND P0, PT, R16.reuse, -0x407fffff, PT ;  /* 0xbf8000011000780c */ /* 0x040fe40003f06270 */
[----:B------:R-:W-:-:S11]  /*07b0*/  FSETP.NEU.AND P1, PT, R16, RZ, PT ;  /* 0x000000ff1000720b */ /* 0x000fd60003f2d000 */
[----:B------:R-:W-:-:S05]  /*07c0*/  @P0 MOV R11, 0x7f800000 ;  /* 0x7f800000000b0802 */ /* 0x000fca0000000f00 */
[----:B------:R-:W-:-:S05]  /*07d0*/  @P0 FFMA.FTZ R20, R16, R11, +INF ;  /* 0x7f80000010140423 */ /* 0x000fca000001000b */
[----:B------:R-:W-:-:S07]  /*07e0*/  FSEL R20, R20, -RZ, P1 ;  /* 0x800000ff14147208 */ /* 0x000fce0000800000 */
.L_x_3:
[----:B------:R-:W-:Y:S05]  /*07f0*/  BSYNC B0 ;  /* 0x0000000000007941 */ /* 0x000fea0003800000 */
.L_x_2:
[----:B------:R-:W-:Y:S01]  /*0800*/  FFMA.FTZ R11, R24, -R9, 0.10546888411045074463 ;  /* 0x3dd80012180b7423 */ /* 0x000fe20000010809 */
[----:B------:R-:W-:Y:S01]  /*0810*/  FFMA.FTZ R29, R22, R29, -0.16641564667224884033 ;  /* 0xbe2a68dd161d7423 */ /* 0x000fe2000001001d */
[----:B------:R-:W-:Y:S01]  /*0820*/  ISETP.GE.U32.AND P2, PT, R18, 0x7f800000, PT ;  /* 0x7f8000001200780c */ /* 0x000fe20003f46070 */
[----:B------:R-:W-:Y:S01]  /*0830*/  BSSY B0, `(.L_x_4) ;  /* 0x0000021000007945 */ /* 0x000fe20003800000 */
[----:B------:R-:W-:Y:S01]  /*0840*/  FFMA.FTZ R11, R24, R11, -0.13229703903198242188 ;  /* 0xbe0778e0180b7423 */ /* 0x000fe2000001000b */
[----:B------:R-:W-:Y:S01]  /*0850*/  FFMA.FTZ R29, R22, R29, 0.19988867640495300293 ;  /* 0x3e4caf9e161d7423 */ /* 0x000fe2000001001d */
[----:B------:R-:W-:Y:S01]  /*0860*/  I2FP.F32.S32 R26, R26 ;  /* 0x0000001a001a7245 */ /* 0x000fe20000201400 */
[----:B-----5:R-:W-:Y:S01]  /*0870*/  FADD R8, R8, 1.0000000116860974231e-07 ;  /* 0x33d6bf9508087421 */ /* 0x020fe20000000000 */
[----:B------:R-:W-:Y:S01]  /*0880*/  FFMA.FTZ R11, R24, R11, 0.14491446316242218018 ;  /* 0x3e146475180b7423 */ /* 0x000fe2000001000b */
[----:B------:R-:W-:Y:S01]  /*0890*/  FFMA.FTZ R29, R22, R29, -0.25000196695327758789 ;  /* 0xbe800042161d7423 */ /* 0x000fe2000001001d */
[----:B------:R-:W-:Y:S01]  /*08a0*/  I2FP.F32.S32 R21, R21 ;  /* 0x0000001500157245 */ /* 0x000fe20000201400 */
[----:B------:R-:W-:Y:S01]  /*08b0*/  FMUL R26, R26, 1.1920928955078125e-07 ;  /* 0x340000001a1a7820 */ /* 0x000fe20000400000 */
[----:B------:R-:W-:Y:S01]  /*08c0*/  FFMA.FTZ R11, R24, R11, -0.16641564667224884033 ;  /* 0xbe2a68dd180b7423 */ /* 0x000fe2000001000b */
[----:B------:R-:W-:Y:S01]  /*08d0*/  FFMA.FTZ R29, R22, R29, 0.33333510160446166992 ;  /* 0x3eaaaae6161d7423 */ /* 0x000fe2000001001d */
[----:B------:R-:W-:Y:S01]  /*08e0*/  FSETP.GT.AND P1, PT, R12, 20, PT ;  /* 0x41a000000c00780b */ /* 0x000fe20003f24000 */
[----:B------:R-:W-:Y:S01]  /*08f0*/  FMUL R21, R21, 1.1920928955078125e-07 ;  /* 0x3400000015157820 */ /* 0x000fe20000400000 */
[----:B------:R-:W-:Y:S01]  /*0900*/  FFMA.FTZ R11, R24, R11, 0.19988867640495300293 ;  /* 0x3e4caf9e180b7423 */ /* 0x000fe2000001000b */
[----:B------:R-:W-:Y:S01]  /*0910*/  FFMA.FTZ R29, R22, R29, -0.5 ;  /* 0xbf000000161d7423 */ /* 0x000fe2000001001d */
[----:B------:R-:W-:-:S02]  /*0920*/  FSETP.GT.AND P0, PT, R14, 20, PT ;  /* 0x41a000000e00780b */ /* 0x000fc40003f04000 */
[----:B------:R-:W-:Y:S01]  /*0930*/  FFMA.FTZ R11, R24, R11, -0.25000196695327758789 ;  /* 0xbe800042180b7423 */ /* 0x000fe2000001000b */
[----:B------:R-:W-:Y:S01]  /*0940*/  FMUL R29, R22, R29 ;  /* 0x0000001d161d7220 */ /* 0x000fe20000400000 */
[----:B------:R-:W-:Y:S02]  /*0950*/  ISETP.GE.U32.AND P3, PT, R17, 0x7f800000, PT ;  /* 0x7f8000001100780c */ /* 0x000fe40003f66070 */
[----:B------:R-:W-:Y:S01]  /*0960*/  FFMA.FTZ R11, R24, R11, 0.33333510160446166992 ;  /* 0x3eaaaae6180b7423 */ /* 0x000fe2000001000b */
[----:B------:R-:W-:Y:S01]  /*0970*/  FFMA.FTZ R29, R22, R29, R22 ;  /* 0x0000001d161d7223 */ /* 0x000fe20000010016 */
[----:B------:R-:W-:Y:S02]  /*0980*/  FSEL R12, R12, R23, P1 ;  /* 0x000000170c0c7208 */ /* 0x000fe40000800000 */
[----:B------:R-:W-:Y:S01]  /*0990*/  FFMA.FTZ R11, R24, R11, -0.5 ;  /* 0xbf000000180b7423 */ /* 0x000fe2000001000b */
[----:B------:R-:W-:-:S03]  /*09a0*/  FFMA.FTZ R26, R26, 0.69314718246459960938, R29 ;  /* 0x3f3172181a1a7823 */ /* 0x000fc6000001001d */
[----:B------:R-:W-:-:S04]  /*09b0*/  FMUL R11, R24, R11 ;  /* 0x0000000b180b7220 */ /* 0x000fc80000400000 */
[----:B------:R-:W-:-:S04]  /*09c0*/  FFMA.FTZ R24, R24, R11, R24 ;  /* 0x0000000b18187223 */ /* 0x000fc80000010018 */
[----:B------:R-:W-:Y:S01]  /*09d0*/  FFMA.FTZ R21, R21, 0.69314718246459960938, R24 ;  /* 0x3f31721815157823 */ /* 0x000fe20000010018 */
[----:B------:R-:W-:Y:S06]  /*09e0*/  @!P2 BRA `(.L_x_5) ;  /* 0x000000000014a947 */ /* 0x000fec0003800000 */
[C---:B------:R-:W-:Y:S02]  /*09f0*/  ISETP.GE.AND P1, PT, R18.reuse, -0x407fffff, PT ;  /* 0xbf8000011200780c */ /* 0x040fe40003f26270 */
[----:B------:R-:W-:-:S11]  /*0a00*/  FSETP.NEU.AND P2, PT, R18, RZ, PT ;  /* 0x000000ff1200720b */ /* 0x000fd60003f4d000 */
[----:B------:R-:W-:-:S05]  /*0a10*/  @P1 MOV R11, 0x7f800000 ;  /* 0x7f800000000b1802 */ /* 0x000fca0000000f00 */
[----:B------:R-:W-:-:S05]  /*0a20*/  @P1 FFMA.FTZ R21, R18, R11, +INF ;  /* 0x7f80000012151423 */ /* 0x000fca000001000b */
[----:B------:R-:W-:-:S07]  /*0a30*/  FSEL R21, R21, -RZ, P2 ;  /* 0x800000ff15157208 */ /* 0x000fce0001000000 */
.L_x_5:
[----:B------:R-:W-:Y:S05]  /*0a40*/  BSYNC B0 ;  /* 0x0000000000007941 */ /* 0x000fea0003800000 */
.L_x_4:
[----:B------:R-:W-:Y:S04]  /*0a50*/  BSSY B0, `(.L_x_6) ;  /* 0x0000007000007945 */ /* 0x000fe80003800000 */
[----:B------:R-:W-:Y:S05]  /*0a60*/  @!P3 BRA `(.L_x_7) ;  /* 0x000000000014b947 */ /* 0x000fea0003800000 */
[C---:B------:R-:W-:Y:S02]  /*0a70*/  ISETP.GE.AND P1, PT, R17.reuse, -0x407fffff, PT ;  /* 0xbf8000011100780c */ /* 0x040fe40003f26270 */
[----:B------:R-:W-:-:S11]  /*0a80*/  FSETP.NEU.AND P2, PT, R17, RZ, PT ;  /* 0x000000ff1100720b */ /* 0x000fd60003f4d000 */
[----:B------:R-:W-:-:S05]  /*0a90*/  @P1 MOV R16, 0x7f800000 ;  /* 0x7f80000000101802 */ /* 0x000fca0000000f00 */
[----:B------:R-:W-:-:S05]  /*0aa0*/  @P1 FFMA.FTZ R26, R17, R16, +INF ;  /* 0x7f800000111a1423 */ /* 0x000fca0000010010 */
[----:B------:R-:W-:-:S07]  /*0ab0*/  FSEL R26, R26, -RZ, P2 ;  /* 0x800000ff1a1a7208 */ /* 0x000fce0001000000 */
.L_x_7:
[----:B------:R-:W-:Y:S05]  /*0ac0*/  BSYNC B0 ;  /* 0x0000000000007941 */ /* 0x000fea0003800000 */
.L_x_6:
[----:B------:R-:W2:Y:S01]  /*0ad0*/  LDG.E.EL.64 R2, desc[UR4][R2.64+0xc0] ;  /* 0x0000c00402027981 */ /* 0x000ea2000c2e1b00 */
[C---:B------:R-:W-:Y:S01]  /*0ae0*/  FMUL R11, R8.reuse, 8388608 ;  /* 0x4b000000080b7820 */ /* 0x040fe20000400000 */
[----:B------:R-:W-:Y:S01]  /*0af0*/  FSETP.GEU.AND P1, PT, R8, 1.175494350822287508e-38, PT ;  /* 0x008000000800780b */ /* 0x000fe20003f2e000 */
[----:B------:R-:W-:Y:S01]  /*0b00*/  FADD R16, R12, 9.9999997473787516356e-05 ;  /* 0x38d1b7170c107421 */ /* 0x000fe20000000000 */
[----:B------:R-:W-:Y:S02]  /*0b10*/  FSEL R14, R14, R21, P0 ;  /* 0x000000150e0e7208 */ /* 0x000fe40000000000 */
[----:B------:R-:W-:-:S03]  /*0b20*/  FSEL R11, R11, R8, !P1 ;  /* 0x000000080b0b7208 */ /* 0x000fc60004800000 */
[----:B------:R-:W-:Y:S01]  /*0b30*/  FADD R17, R14, 9.9999997473787516356e-05 ;  /* 0x38d1b7170e117421 */ /* 0x000fe20000000000 */
[----:B------:R-:W-:-:S03]  /*0b40*/  IADD3 R14, R11, -0x3f2aaaab, RZ ;  /* 0xc0d555550b0e7810 */ /* 0x000fc60007ffe0ff */
[----:B------:R-:W-:Y:S01]  /*0b50*/  FADD R21, R16, R17 ;  /* 0x0000001110157221 */ /* 0x000fe20000000000 */
[----:B------:R-:W-:Y:S02]  /*0b60*/  LOP3.LUT R14, R14, 0xff800000, RZ, 0xc0, !PT ;  /* 0xff8000000e0e7812 */ /* 0x000fe400078ec0ff */
[----:B------:R-:W-:Y:S02]  /*0b70*/  FSETP.GT.AND P0, PT, R13, 20, PT ;  /* 0x41a000000d00780b */ /* 0x000fe40003f04000 */
[----:B------:R-:W-:Y:S02]  /*0b80*/  FSETP.GT.AND P2, PT, R15, 20, PT ;  /* 0x41a000000f00780b */ /* 0x000fe40003f44000 */
[----:B------:R-:W-:Y:S02]  /*0b90*/  FSETP.GT.AND P3, PT, |R21|, 8.50705917302346158658e+37, PT ;  /* 0x7e8000001500780b */ /* 0x000fe40003f64200 */
[----:B------:R-:W-:Y:S02]  /*0ba0*/  IADD3 R12, R11, -R14, RZ ;  /* 0x8000000e0b0c7210 */ /* 0x000fe40007ffe0ff */
[----:B------:R-:W-:-:S02]  /*0bb0*/  FSEL R20, R13, R20, P0 ;  /* 0x000000140d147208 */ /* 0x000fc40000000000 */
[----:B------:R-:W-:Y:S01]  /*0bc0*/  FSEL R15, R15, R26, P2 ;  /* 0x0000001a0f0f7208 */ /* 0x000fe20001000000 */
[----:B------:R-:W-:Y:S01]  /*0bd0*/  FADD R13, R12, -1 ;  /* 0xbf8000000c0d7421 */ /* 0x000fe20000000000 */
[----:B------:R-:W-:Y:S01]  /*0be0*/  FSETP.GEU.AND P4, PT, |R21|, 1.175494350822287508e-38, PT ;  /* 0x008000001500780b */ /* 0x000fe20003f8e200 */
[----:B------:R-:W-:Y:S02]  /*0bf0*/  FADD R12, R20, 9.9999997473787516356e-05 ;  /* 0x38d1b717140c7421 */ /* 0x000fe40000000000 */
[----:B------:R-:W-:Y:S01]  /*0c00*/  FADD R17, R15, 9.9999997473787516356e-05 ;  /* 0x38d1b7170f117421 */ /* 0x000fe20000000000 */
[----:B------:R-:W-:-:S03]  /*0c10*/  HFMA2.MMA R24, -RZ, RZ, 1.5048828125, 33.21875 ;  /* 0x3e055027ff187435 */ /* 0x000fc600000001ff */
[----:B------:R-:W-:Y:S01]  /*0c20*/  FADD R17, R12, R17 ;  /* 0x000000110c117221 */ /* 0x000fe20000000000 */
[----:B------:R-:W-:-:S04]  /*0c30*/  @P3 FMUL R21, R21, 0.25 ;  /* 0x3e80000015153820 */ /* 0x000fc80000400000 */
[----:B------:R-:W-:Y:S01]  /*0c40*/  FSETP.GT.AND P2, PT, |R17|, 8.50705917302346158658e+37, PT ;  /* 0x7e8000001100780b */ /* 0x000fe20003f44200 */
[----:B------:R-:W-:Y:S01]  /*0c50*/  @!P4 FMUL R21, R21, 16777216 ;  /* 0x4b8000001515c820 */ /* 0x000fe20000400000 */
[----:B------:R-:W-:Y:S01]  /*0c60*/  FSETP.GEU.AND P5, PT, |R17|, 1.175494350822287508e-38, PT ;  /* 0x008000001100780b */ /* 0x000fe20003fae200 */
[----:B------:R-:W0:Y:S01]  /*0c70*/  I2F.S64 R15, R4 ;  /* 0x00000004000f7312 */ /* 0x000e220000301400 */
[----:B------:R-:W-:-:S04]  /*0c80*/  FFMA.FTZ R18, R13, -R24, 0.14084610342979431152 ;  /* 0x3e1039f60d127423 */ /* 0x000fc80000010818 */
[----:B------:R-:W-:-:S03]  /*0c90*/  FFMA.FTZ R18, R13, R18, -0.12148627638816833496 ;  /* 0xbdf8cdcc0d127423 */ /* 0x000fc60000010012 */
[----:B------:R-:W1:Y:S01]  /*0ca0*/  MUFU.RCP R21, R21 ;  /* 0x0000001500157308 */ /* 0x000e620000001000 */
[----:B------:R-:W-:Y:S01]  /*0cb0*/  FFMA.FTZ R18, R13, R18, 0.13980610668659210205 ;  /* 0x3e0f29550d127423 */ /* 0x000fe20000010012 */
[----:B------:R-:W-:Y:S01]  /*0cc0*/  @P2 FMUL R17, R17, 0.25 ;  /* 0x3e80000011112820 */ /* 0x000fe20000400000 */
[----:B------:R-:W-:Y:S02]  /*0cd0*/  @P3 FMUL R16, R16, 0.25 ;  /* 0x3e80000010103820 */ /* 0x000fe40000400000 */
[----:B------:R-:W-:Y:S01]  /*0ce0*/  FFMA.FTZ R18, R13, R18, -0.16684235632419586182 ;  /* 0xbe2ad8b90d127423 */ /* 0x000fe20000010012 */
[----:B------:R-:W-:Y:S01]  /*0cf0*/  @!P5 FMUL R17, R17, 16777216 ;  /* 0x4b8000001111d820 */ /* 0x000fe20000400000 */
[----:B------:R-:W-:Y:S01]  /*0d00*/  @!P4 FMUL R16, R16, 16777216 ;  /* 0x4b8000001010c820 */ /* 0x000fe20000400000 */
[----:B0-----:R-:W-:Y:S01]  /*0d10*/  FADD R19, R15, 1.0000000116860974231e-07 ;  /* 0x33d6bf950f137421 */ /* 0x001fe20000000000 */
[----:B------:R-:W-:-:S03]  /*0d20*/  FFMA.FTZ R18, R13, R18, 0.20012299716472625732 ;  /* 0x3e4ced0b0d127423 */ /* 0x000fc60000010012 */
[----:B------:R-:W0:Y:S01]  /*0d30*/  MUFU.RCP R17, R17 ;  /* 0x0000001100117308 */ /* 0x000e220000001000 */
[----:B-1----:R-:W-:Y:S01]  /*0d40*/  FMUL R16, R21, R16 ;  /* 0x0000001015107220 */ /* 0x002fe20000400000 */
[----:B------:R-:W-:Y:S01]  /*0d50*/  FADD R21, R8, -R19 ;  /* 0x8000001308157221 */ /* 0x000fe20000000000 */
[----:B------:R-:W-:Y:S01]  /*0d60*/  FFMA.FTZ R18, R13, R18, -0.24999669194221496582 ;  /* 0xbe7fff220d127423 */ /* 0x000fe20000010012 */
[C---:B------:R-:W-:Y:S01]  /*0d70*/  FMUL R22, R19.reuse, 8388608 ;  /* 0x4b00000013167820 */ /* 0x040fe20000400000 */
[----:B------:R-:W-:Y:S01]  /*0d80*/  FSETP.GEU.AND P3, PT, R19, 1.175494350822287508e-38, PT ;  /* 0x008000001300780b */ /* 0x000fe20003f6e000 */
[----:B------:R-:W-:Y:S01]  /*0d90*/  FADD R20, R21, 1.0000000116860974231e-07 ;  /* 0x33d6bf9515147421 */ /* 0x000fe20000000000 */
[C---:B------:R-:W-:Y:S01]  /*0da0*/  FFMA.FTZ R18, R13.reuse, R18, 0.33333182334899902344 ;  /* 0x3eaaaa780d127423 */ /* 0x040fe20000010012 */
[----:B------:R-:W-:Y:S01]  /*0db0*/  @P2 FMUL R12, R12, 0.25 ;  /* 0x3e8000000c0c2820 */ /* 0x000fe20000400000 */
[----:B------:R-:W-:Y:S02]  /*0dc0*/  FSEL R15, RZ, -23, P1 ;  /* 0xc1b80000ff0f7808 */ /* 0x000fe40000800000 */
[----:B------:R-:W-:Y:S01]  /*0dd0*/  I2FP.F32.S32 R14, R14 ;  /* 0x0000000e000e7245 */ /* 0x000fe20000201400 */
[C---:B------:R-:W-:Y:S01]  /*0de0*/  FFMA.FTZ R18, R13.reuse, R18, -0.5 ;  /* 0xbf0000000d127423 */ /* 0x040fe20000010012 */
[----:B------:R-:W-:Y:S01]  /*0df0*/  FSETP.GEU.AND P0, PT, R20, 1.175494350822287508e-38, PT ;  /* 0x008000001400780b */ /* 0x000fe20003f0e000 */
[----:B------:R-:W-:Y:S01]  /*0e00*/  @!P5 FMUL R12, R12, 16777216 ;  /* 0x4b8000000c0cd820 */ /* 0x000fe20000400000 */
[----:B------:R-:W-:Y:S01]  /*0e10*/  FSEL R19, R22, R19, !P3 ;  /* 0x0000001316137208 */ /* 0x000fe20005800000 */
[----:B------:R-:W-:Y:S01]  /*0e20*/  FFMA.FTZ R14, R14, 1.1920928955078125e-07, R15 ;  /* 0x340000000e0e7823 */ /* 0x000fe2000001000f */
[C---:B------:R-:W-:Y:S01]  /*0e30*/  FSETP.NAN.AND P2, PT, R16.reuse, R16, PT ;  /* 0x000000101000720b */ /* 0x040fe20003f48000 */
[----:B------:R-:W-:Y:S01]  /*0e40*/  FMUL R18, R13, R18 ;  /* 0x000000120d127220 */ /* 0x000fe20000400000 */
[----:B------:R-:W-:Y:S01]  /*0e50*/  IADD3 R15, R19, -0x3f2aaaab, RZ ;  /* 0xc0d55555130f7810 */ /* 0x000fe20007ffe0ff */
[----:B0-----:R-:W-:Y:S01]  /*0e60*/  FMUL R12, R17, R12 ;  /* 0x0000000c110c7220 */ /* 0x001fe20000400000 */
[----:B------:R-:W-:-:S02]  /*0e70*/  FSETP.GT.AND P1, PT, R16, 9.9999997473787516356e-05, PT ;  /* 0x38d1b7171000780b */ /* 0x000fc40003f24000 */
[C---:B------:R-:W-:Y:S01]  /*0e80*/  FSEL R17, R16.reuse, 9.9999997473787516356e-05, P2 ;  /* 0x38d1b71710117808 */ /* 0x040fe20001000000 */
[----:B------:R-:W-:Y:S01]  /*0e90*/  FFMA.FTZ R13, R13, R18, R13 ;  /* 0x000000120d0d7223 */ /* 0x000fe2000001000d */
[----:B------:R-:W-:Y:S02]  /*0ea0*/  LOP3.LUT R22, R15, 0xff800000, RZ, 0xc0, !PT ;  /* 0xff8000000f167812 */ /* 0x000fe400078ec0ff */
[----:B------:R-:W-:Y:S01]  /*0eb0*/  FSEL R18, R16, R17, P1 ;  /* 0x0000001110127208 */ /* 0x000fe20000800000 */
[----:B------:R-:W-:Y:S01]  /*0ec0*/  @!P0 FMUL R20, R20, 8388608 ;  /* 0x4b00000014148820 */ /* 0x000fe20000400000 */
[----:B------:R-:W-:Y:S02]  /*0ed0*/  FSEL R15, RZ, -23, P3 ;  /* 0xc1b80000ff0f7808 */ /* 0x000fe40001800000 */
[----:B------:R-:W-:Y:S02]  /*0ee0*/  I2FP.F32.S32 R26, R22 ;  /* 0x00000016001a7245 */ /* 0x000fe40000201400 */
[----:B------:R-:W-:-:S02]  /*0ef0*/  FSETP.GEU.AND P3, PT, R18, 1, PT ;  /* 0x3f8000001200780b */ /* 0x000fc40003f6e000 */
[----:B------:R-:W-:Y:S01]  /*0f00*/  FSETP.NAN.AND P2, PT, R12, R12, PT ;  /* 0x0000000c0c00720b */ /* 0x000fe20003f48000 */
[----:B------:R-:W-:Y:S01]  /*0f10*/  FFMA.FTZ R17, R14, 0.69314718246459960938, R13 ;  /* 0x3f3172180e117823 */ /* 0x000fe2000001000d */
[----:B------:R-:W-:Y:S01]  /*0f20*/  FFMA.FTZ R14, R26, 1.1920928955078125e-07, R15 ;  /* 0x340000001a0e7823 */ /* 0x000fe2000001000f */
[----:B------:R-:W-:Y:S02]  /*0f30*/  IADD3 R23, R20, -0x3f2aaaab, RZ ;  /* 0xc0d5555514177810 */ /* 0x000fe40007ffe0ff */
[C---:B------:R-:W-:Y:S02]  /*0f40*/  FSETP.GT.AND P1, PT, R12.reuse, 9.9999997473787516356e-05, PT ;  /* 0x38d1b7170c00780b */ /* 0x040fe40003f24000 */
[----:B------:R-:W-:Y:S01]  /*0f50*/  FSEL R15, R12, 9.9999997473787516356e-05, P2 ;  /* 0x38d1b7170c0f7808 */ /* 0x000fe20001000000 */
[----:B------:R-:W-:Y:S01]  /*0f60*/  FADD R16, -R16, 1 ;  /* 0x3f80000010107421 */ /* 0x000fe20000000100 */
[----:B------:R-:W-:Y:S02]  /*0f70*/  LOP3.LUT R23, R23, 0xff800000, RZ, 0xc0, !PT ;  /* 0xff80000017177812 */ /* 0x000fe400078ec0ff */
[----:B------:R-:W-:-:S02]  /*0f80*/  FSEL R15, R12, R15, P1 ;  /* 0x0000000f0c0f7208 */ /* 0x000fc40000800000 */
[----:B------:R-:W-:Y:S02]  /*0f90*/  IADD3 R22, R19, -R22, RZ ;  /* 0x8000001613167210 */ /* 0x000fe40007ffe0ff */
[----:B------:R-:W-:Y:S02]  /*0fa0*/  FSETP.NAN.AND P2, PT, R18, R18, PT ;  /* 0x000000121200720b */ /* 0x000fe40003f48000 */
[----:B------:R-:W-:Y:S02]  /*0fb0*/  IADD3 R25, R20, -R23, RZ ;  /* 0x8000001714197210 */ /* 0x000fe40007ffe0ff */
[----:B------:R-:W-:Y:S01]  /*0fc0*/  FSETP.GEU.AND P4, PT, R15, 1, PT ;  /* 0x3f8000000f00780b */ /* 0x000fe20003f8e000 */
[----:B------:R-:W-:Y:S01]  /*0fd0*/  FADD R13, R22, -1 ;  /* 0xbf800000160d7421 */ /* 0x000fe20000000000 */
[----:B------:R-:W-:Y:S02]  /*0fe0*/  @P3 FSEL R18, R18, 1, P2 ;  /* 0x3f80000012123808 */ /* 0x000fe40001000000 */
[----:B------:R-:W-:Y:S01]  /*0ff0*/  FSETP.GT.AND P2, PT, R16, 9.9999997473787516356e-05, PT ;  /* 0x38d1b7171000780b */ /* 0x000fe20003f44000 */
[----:B------:R-:W-:Y:S01]  /*1000*/  FADD R25, R25, -1 ;  /* 0xbf80000019197421 */ /* 0x000fe20000000000 */
[----:B------:R-:W-:Y:S01]  /*1010*/  FFMA.FTZ R22, R13, -R24, 0.14084610342979431152 ;  /* 0x3e1039f60d167423 */ /* 0x000fe20000010818 */
[----:B------:R-:W-:-:S02]  /*1020*/  FSEL R26, RZ, -23, P0 ;  /* 0xc1b80000ff1a7808 */ /* 0x000fc40000000000 */
[----:B------:R-:W-:Y:S01]  /*1030*/  FFMA.FTZ R28, R25, -R24, 0.14084610342979431152 ;  /* 0x3e1039f6191c7423 */ /* 0x000fe20000010818 */
[----:B------:R-:W-:Y:S01]  /*1040*/  FSETP.NAN.AND P0, PT, R15, R15, PT ;  /* 0x0000000f0f00720b */ /* 0x000fe20003f08000 */
[----:B------:R-:W-:Y:S01]  /*1050*/  FFMA.FTZ R22, R13, R22, -0.12148627638816833496 ;  /* 0xbdf8cdcc0d167423 */ /* 0x000fe20000010016 */
[----:B------:R-:W-:Y:S01]  /*1060*/  FSETP.NAN.AND P3, PT, R16, R16, PT ;  /* 0x000000101000720b */ /* 0x000fe20003f68000 */
[----:B------:R-:W-:Y:S01]  /*1070*/  FFMA.FTZ R28, R25, R28, -0.12148627638816833496 ;  /* 0xbdf8cdcc191c7423 */ /* 0x000fe2000001001c */
[----:B------:R-:W-:Y:S01]  /*1080*/  FSETP.GEU.AND P1, PT, R18, 1.175494350822287508e-38, PT ;  /* 0x008000001200780b */ /* 0x000fe20003f2e000 */
[----:B------:R-:W-:Y:S01]  /*1090*/  FFMA.FTZ R22, R13, R22, 0.13980610668659210205 ;  /* 0x3e0f29550d167423 */ /* 0x000fe20000010016 */
[----:B------:R-:W-:Y:S02]  /*10a0*/  @P4 FSEL R15, R15, 1, P0 ;  /* 0x3f8000000f0f4808 */ /* 0x000fe40000000000 */
[----:B------:R-:W-:Y:S01]  /*10b0*/  @!P2 FSEL R16, R16, 9.9999997473787516356e-05, P3 ;  /* 0x38d1b7171010a808 */ /* 0x000fe20001800000 */
[----:B------:R-:W-:Y:S01]  /*10c0*/  FFMA.FTZ R28, R25, R28, 0.13980610668659210205 ;  /* 0x3e0f2955191c7423 */ /* 0x000fe2000001001c */
[----:B------:R-:W-:Y:S01]  /*10d0*/  FSETP.GEU.AND P2, PT, R15, 1.175494350822287508e-38, PT ;  /* 0x008000000f00780b */ /* 0x000fe20003f4e000 */
[----:B------:R-:W-:Y:S01]  /*10e0*/  FFMA.FTZ R22, R13, R22, -0.16684235632419586182 ;  /* 0xbe2ad8b90d167423 */ /* 0x000fe20000010016 */
[----:B------:R-:W-:Y:S01]  /*10f0*/  FSETP.GEU.AND P3, PT, R16, 1, PT ;  /* 0x3f8000001000780b */ /* 0x000fe20003f6e000 */
[----:B------:R-:W-:-:S02]  /*1100*/  FFMA.FTZ R28, R25, R28, -0.16684235632419586182 ;  /* 0xbe2ad8b9191c7423 */ /* 0x000fc4000001001c */
[----:B------:R-:W-:Y:S02]  /*1110*/  FFMA.FTZ R22, R13, R22, 0.20012299716472625732 ;  /* 0x3e4ced0b0d167423 */ /* 0x000fe40000010016 */
[----:B------:R-:W-:Y:S01]  /*1120*/  @!P1 FMUL R18, R18, 8388608 ;  /* 0x4b00000012129820 */ /* 0x000fe20000400000 */
[----:B------:R-:W-:Y:S01]  /*1130*/  FFMA.FTZ R28, R25, R28, 0.20012299716472625732 ;  /* 0x3e4ced0b191c7423 */ /* 0x000fe2000001001c */
[----:B------:R-:W-:Y:S01]  /*1140*/  FFMA.FTZ R22, R13, R22, -0.24999669194221496582 ;  /* 0xbe7fff220d167423 */ /* 0x000fe20000010016 */
[----:B------:R-:W-:Y:S02]  /*1150*/  I2FP.F32.S32 R23, R23 ;  /* 0x0000001700177245 */ /* 0x000fe40000201400 */
[C---:B------:R-:W-:Y:S01]  /*1160*/  FSETP.NAN.AND P0, PT, R16.reuse, R16, PT ;  /* 0x000000101000720b */ /* 0x040fe20003f08000 */
[----:B------:R-:W-:Y:S01]  /*1170*/  FFMA.FTZ R28, R25, R28, -0.24999669194221496582 ;  /* 0xbe7fff22191c7423 */ /* 0x000fe2000001001c */
[----:B------:R-:W-:Y:S01]  /*1180*/  IADD3 R27, R18, -0x3f2aaaab, RZ ;  /* 0xc0d55555121b7810 */ /* 0x000fe20007ffe0ff */
[----:B------:R-:W-:Y:S01]  /*1190*/  FFMA.FTZ R22, R13, R22, 0.33333182334899902344 ;  /* 0x3eaaaa780d167423 */ /* 0x000fe20000010016 */
[----:B------:R-:W-:Y:S01]  /*11a0*/  @!P2 FMUL R15, R15, 8388608 ;  /* 0x4b0000000f0fa820 */ /* 0x000fe20000400000 */
[----:B------:R-:W-:Y:S01]  /*11b0*/  @P3 FSEL R16, R16, 1, P0 ;  /* 0x3f80000010103808 */ /* 0x000fe20000000000 */
[----:B------:R-:W-:Y:S01]  /*11c0*/  FFMA.FTZ R26, R23, 1.1920928955078125e-07, R26 ;  /* 0x34000000171a7823 */ /* 0x000fe2000001001a */
[----:B------:R-:W-:Y:S01]  /*11d0*/  FFMA.FTZ R28, R25, R28, 0.33333182334899902344 ;  /* 0x3eaaaa78191c7423 */ /* 0x000fe2000001001c */
[----:B------:R-:W-:Y:S01]  /*11e0*/  LOP3.LUT R23, R27, 0xff800000, RZ, 0xc0, !PT ;  /* 0xff8000001b177812 */ /* 0x000fe200078ec0ff */
[----:B------:R-:W-:Y:S01]  /*11f0*/  FFMA.FTZ R22, R13, R22, -0.5 ;  /* 0xbf0000000d167423 */ /* 0x000fe20000010016 */
[----:B------:R-:W-:Y:S01]  /*1200*/  IADD3 R27, R15, -0x3f2aaaab, RZ ;  /* 0xc0d555550f1b7810 */ /* 0x000fe20007ffe0ff */
[----:B------:R-:W-:Y:S01]  /*1210*/  FFMA.FTZ R30, R25, R28, -0.5 ;  /* 0xbf000000191e7423 */ /* 0x000fe2000001001c */
[----:B------:R-:W-:Y:S01]  /*1220*/  FSETP.GEU.AND P3, PT, R16, 1.175494350822287508e-38, PT ;  /* 0x008000001000780b */ /* 0x000fe20003f6e000 */
[----:B------:R-:W-:Y:S01]  /*1230*/  FMUL R28, R13, R22 ;  /* 0x000000160d1c7220 */ /* 0x000fe20000400000 */
[----:B------:R-:W-:-:S02]  /*1240*/  LOP3.LUT R22, R27, 0xff800000, RZ, 0xc0, !PT ;  /* 0xff8000001b167812 */ /* 0x000fc400078ec0ff */
[----:B------:R-:W-:Y:S01]  /*1250*/  IADD3 R29, R18, -R23, RZ ;  /* 0x80000017121d7210 */ /* 0x000fe20007ffe0ff */
[----:B------:R-:W-:Y:S01]  /*1260*/  FMUL R30, R25, R30 ;  /* 0x0000001e191e7220 */ /* 0x000fe20000400000 */
[----:B------:R-:W-:Y:S01]  /*1270*/  IADD3 R31, R15, -R22, RZ ;  /* 0x800000160f1f7210 */ /* 0x000fe20007ffe0ff */
[----:B------:R-:W-:Y:S02]  /*1280*/  FFMA.FTZ R13, R13, R28, R13 ;  /* 0x0000001c0d0d7223 */ /* 0x000fe4000001000d */
[----:B------:R-:W-:Y:S01]  /*1290*/  FADD R29, R29, -1 ;  /* 0xbf8000001d1d7421 */ /* 0x000fe20000000000 */
[----:B------:R-:W-:Y:S01]  /*12a0*/  FFMA.FTZ R27, R25, R30, R25 ;  /* 0x0000001e191b7223 */ /* 0x000fe20000010019 */
[----:B------:R-:W-:Y:S01]  /*12b0*/  FADD R25, R31, -1 ;  /* 0xbf8000001f197421 */ /* 0x000fe20000000000 */
[----:B------:R-:W-:Y:S01]  /*12c0*/  FADD R12, -R12, 1 ;  /* 0x3f8000000c0c7421 */ /* 0x000fe20000000100 */
[----:B------:R-:W-:Y:S01]  /*12d0*/  @!P3 FMUL R16, R16, 8388608 ;  /* 0x4b0000001010b820 */ /* 0x000fe20000400000 */
[-C--:B------:R-:W-:Y:S01]  /*12e0*/  FFMA.FTZ R32, R29, -R24.reuse, 0.14084610342979431152 ;  /* 0x3e1039f61d207423 */ /* 0x080fe20000010818 */
[----:B------:R-:W-:Y:S01]  /*12f0*/  FFMA.FTZ R14, R14, 0.69314718246459960938, R13 ;  /* 0x3f3172180e0e7823 */ /* 0x000fe2000001000d */
[----:B------:R-:W-:Y:S01]  /*1300*/  FFMA.FTZ R28, R25, -R24, 0.14084610342979431152 ;  /* 0x3e1039f6191c7423 */ /* 0x000fe20000010818 */
[----:B------:R-:W-:Y:S01]  /*1310*/  FFMA.FTZ R13, R26, 0.69314718246459960938, R27 ;  /* 0x3f3172181a0d7823 */ /* 0x000fe2000001001b */
[----:B------:R-:W-:Y:S01]  /*1320*/  FFMA.FTZ R32, R29, R32, -0.12148627638816833496 ;  /* 0xbdf8cdcc1d207423 */ /* 0x000fe20000010020 */
[----:B------:R-:W-:Y:S01]  /*1330*/  IADD3 R27, R16, -0x3f2aaaab, RZ ;  /* 0xc0d55555101b7810 */ /* 0x000fe20007ffe0ff */
[----:B------:R-:W-:Y:S01]  /*1340*/  FFMA.FTZ R28, R25, R28, -0.12148627638816833496 ;  /* 0xbdf8cdcc191c7423 */ /* 0x000fe2000001001c */
[----:B------:R-:W-:Y:S01]  /*1350*/  FSETP.GT.AND P0, PT, R12, 9.9999997473787516356e-05, PT ;  /* 0x38d1b7170c00780b */ /* 0x000fe20003f04000 */
[----:B------:R-:W-:Y:S01]  /*1360*/  FFMA.FTZ R32, R29, R32, 0.13980610668659210205 ;  /* 0x3e0f29551d207423 */ /* 0x000fe20000010020 */
[----:B------:R-:W-:Y:S01]  /*1370*/  LOP3.LUT R27, R27, 0xff800000, RZ, 0xc0, !PT ;  /* 0xff8000001b1b7812 */ /* 0x000fe200078ec0ff */
[----:B------:R-:W-:-:S02]  /*1380*/  FFMA.FTZ R28, R25, R28, 0.13980610668659210205 ;  /* 0x3e0f2955191c7423 */ /* 0x000fc4000001001c */
[----:B------:R-:W-:Y:S01]  /*1390*/  FFMA.FTZ R32, R29, R32, -0.16684235632419586182 ;  /* 0xbe2ad8b91d207423 */ /* 0x000fe20000010020 */
[----:B------:R-:W-:Y:S01]  /*13a0*/  IADD3 R31, R16, -R27, RZ ;  /* 0x8000001b101f7210 */ /* 0x000fe20007ffe0ff */
[----:B------:R-:W-:Y:S01]  /*13b0*/  FFMA.FTZ R26, R25, R28, -0.16684235632419586182 ;  /* 0xbe2ad8b9191a7423 */ /* 0x000fe2000001001c */
[----:B------:R-:W-:Y:S01]  /*13c0*/  FSETP.NAN.AND P4, PT, R12, R12, PT ;  /* 0x0000000c0c00720b */ /* 0x000fe20003f88000 */
[----:B------:R-:W-:Y:S01]  /*13d0*/  FFMA.FTZ R32, R29, R32, 0.20012299716472625732 ;  /* 0x3e4ced0b1d207423 */ /* 0x000fe20000010020 */
[----:B------:R-:W-:Y:S01]  /*13e0*/  FMUL R28, R6, 1.4426950216293334961 ;  /* 0x3fb8aa3b061c7820 */ /* 0x000fe20000400000 */
[----:B------:R-:W-:Y:S01]  /*13f0*/  FADD R31, R31, -1 ;  /* 0xbf8000001f1f7421 */ /* 0x000fe20000000000 */
[----:B------:R-:W-:Y:S01]  /*1400*/  FFMA.FTZ R26, R25, R26, 0.20012299716472625732 ;  /* 0x3e4ced0b191a7423 */ /* 0x000fe2000001001a */
[----:B------:R-:W-:Y:S01]  /*1410*/  @!P0 FSEL R12, R12, 9.9999997473787516356e-05, P4 ;  /* 0x38d1b7170c0c8808 */ /* 0x000fe20002000000 */
[----:B------:R-:W-:Y:S01]  /*1420*/  FFMA.FTZ R32, R29, R32, -0.24999669194221496582 ;  /* 0xbe7fff221d207423 */ /* 0x000fe20000010020 */
[----:B------:R-:W-:Y:S01]  /*1430*/  FFMA.FTZ R30, R31, -R24, 0.14084610342979431152 ;  /* 0x3e1039f61f1e7423 */ /* 0x000fe20000010818 */
[----:B------:R-:W-:Y:S01]  /*1440*/  FSETP.GEU.AND P4, PT, R28, -126, PT ;  /* 0xc2fc00001c00780b */ /* 0x000fe20003f8e000 */
[----:B------:R-:W-:Y:S01]  /*1450*/  FFMA.FTZ R26, R25, R26, -0.24999669194221496582 ;  /* 0xbe7fff22191a7423 */ /* 0x000fe2000001001a */
[----:B------:R-:W-:Y:S01]  /*1460*/  FSETP.GEU.AND P5, PT, R12, 1, PT ;  /* 0x3f8000000c00780b */ /* 0x000fe20003fae000 */
[----:B------:R-:W-:Y:S01]  /*1470*/  FFMA.FTZ R32, R29, R32, 0.33333182334899902344 ;  /* 0x3eaaaa781d207423 */ /* 0x000fe20000010020 */
[----:B------:R-:W-:Y:S01]  /*1480*/  FFMA.FTZ R30, R31, R30, -0.12148627638816833496 ;  /* 0xbdf8cdcc1f1e7423 */ /* 0x000fe2000001001e */
[----:B------:R-:W-:-:S02]  /*1490*/  FFMA.FTZ R26, R25, R26, 0.33333182334899902344 ;  /* 0x3eaaaa78191a7423 */ /* 0x000fc4000001001a */
[----:B------:R-:W-:Y:S01]  /*14a0*/  FFMA.FTZ R32, R29, R32, -0.5 ;  /* 0xbf0000001d207423 */ /* 0x000fe20000010020 */
[----:B------:R-:W-:Y:S01]  /*14b0*/  FFMA.FTZ R30, R31, R30, 0.13980610668659210205 ;  /* 0x3e0f29551f1e7423 */ /* 0x000fe2000001001e */
[----:B------:R-:W-:Y:S01]  /*14c0*/  FFMA.FTZ R26, R25, R26, -0.5 ;  /* 0xbf000000191a7423 */ /* 0x000fe2000001001a */
[----:B------:R-:W-:Y:S01]  /*14d0*/  FSETP.NAN.AND P0, PT, R12, R12, PT ;  /* 0x0000000c0c00720b */ /* 0x000fe20003f08000 */
[----:B------:R-:W-:Y:S01]  /*14e0*/  FMUL R32, R29, R32 ;  /* 0x000000201d207220 */ /* 0x000fe20000400000 */
[----:B------:R-:W-:Y:S01]  /*14f0*/  FFMA.FTZ R30, R31, R30, -0.16684235632419586182 ;  /* 0xbe2ad8b91f1e7423 */ /* 0x000fe2000001001e */
[----:B------:R-:W-:Y:S01]  /*1500*/  FMUL R26, R25, R26 ;  /* 0x0000001a191a7220 */ /* 0x000fe20000400000 */
[----:B------:R-:W-:Y:S01]  /*1510*/  @!P4 FMUL R28, R28, 0.5 ;  /* 0x3f0000001c1cc820 */ /* 0x000fe20000400000 */
[----:B------:R-:W-:Y:S01]  /*1520*/  @P5 FSEL R12, R12, 1, P0 ;  /* 0x3f8000000c0c5808 */ /* 0x000fe20000000000 */
[----:B------:R-:W-:Y:S01]  /*1530*/  FFMA.FTZ R29, R29, R32, R29 ;  /* 0x000000201d1d7223 */ /* 0x000fe2000001001d */
[----:B------:R-:W-:Y:S01]  /*1540*/  FFMA.FTZ R32, R31, R30, 0.20012299716472625732 ;  /* 0x3e4ced0b1f207423 */ /* 0x000fe2000001001e */
[----:B------:R-:W-:Y:S01]  /*1550*/  FFMA.FTZ R26, R25, R26, R25 ;  /* 0x0000001a191a7223 */ /* 0x000fe20000010019 */
[----:B------:R-:W-:Y:S01]  /*1560*/  FSETP.GEU.AND P0, PT, R12, 1.175494350822287508e-38, PT ;  /* 0x008000000c00780b */ /* 0x000fe20003f0e000 */
[----:B------:R-:W0:Y:S01]  /*1570*/  MUFU.EX2 R25, R28 ;  /* 0x0000001c00197308 */ /* 0x000e220000000800 */
[----:B------:R-:W-:Y:S01]  /*1580*/  FFMA.FTZ R34, R31, R32, -0.24999669194221496582 ;  /* 0xbe7fff221f227423 */ /* 0x000fe20000010020 */
[----:B------:R-:W-:Y:S01]  /*1590*/  FMUL R32, R7, 1.4426950216293334961 ;  /* 0x3fb8aa3b07207820 */ /* 0x000fe20000400000 */
[----:B------:R-:W-:-:S02]  /*15a0*/  FSEL R30, RZ, -23, P1 ;  /* 0xc1b80000ff1e7808 */ /* 0x000fc40000800000 */
[----:B------:R-:W-:Y:S01]  /*15b0*/  I2FP.F32.S32 R23, R23 ;  /* 0x0000001700177245 */ /* 0x000fe20000201400 */
[----:B------:R-:W-:Y:S01]  /*15c0*/  FFMA.FTZ R36, R31, R34, 0.33333182334899902344 ;  /* 0x3eaaaa781f247423 */ /* 0x000fe20000010022 */
[----:B------:R-:W-:-:S03]  /*15d0*/  FSETP.GEU.AND P1, PT, R32, -126, PT ;  /* 0xc2fc00002000780b */ /* 0x000fc60003f2e000 */
[----:B------:R-:W-:Y:S01]  /*15e0*/  FFMA.FTZ R34, R23, 1.1920928955078125e-07, R30 ;  /* 0x3400000017227823 */ /* 0x000fe2000001001e */
[----:B------:R-:W-:Y:S02]  /*15f0*/  I2FP.F32.S32 R23, R22 ;  /* 0x0000001600177245 */ /* 0x000fe40000201400 */
[----:B------:R-:W-:Y:S01]  /*1600*/  FSEL R22, RZ, -23, P2 ;  /* 0xc1b80000ff167808 */ /* 0x000fe20001000000 */
[----:B------:R-:W-:Y:S01]  /*1610*/  @!P0 FMUL R12, R12, 8388608 ;  /* 0x4b0000000c0c8820 */ /* 0x000fe20000400000 */
[----:B0-----:R-:W-:-:S03]  /*1620*/  @!P4 FMUL R25, R25, R25 ;  /* 0x000000191919c220 */ /* 0x001fc60000400000 */
[----:B------:R-:W-:Y:S01]  /*1630*/  FFMA.FTZ R33, R23, 1.1920928955078125e-07, R22 ;  /* 0x3400000017217823 */ /* 0x000fe20000010016 */
[----:B------:R-:W-:Y:S01]  /*1640*/  FFMA.FTZ R23, R34, 0.69314718246459960938, R29 ;  /* 0x3f31721822177823 */ /* 0x000fe2000001001d */
[----:B------:R-:W-:Y:S01]  /*1650*/  IADD3 R29, R12, -0x3f2aaaab, RZ ;  /* 0xc0d555550c1d7810 */ /* 0x000fe20007ffe0ff */
[----:B------:R-:W-:Y:S01]  /*1660*/  FADD.FTZ.RZ R28, R25, 1 ;  /* 0x3f800000191c7421 */ /* 0x000fe2000001c000 */
[----:B------:R-:W-:Y:S01]  /*1670*/  @!P1 FMUL R32, R32, 0.5 ;  /* 0x3f00000020209820 */ /* 0x000fe20000400000 */
[----:B------:R-:W-:Y:S01]  /*1680*/  FFMA.FTZ R36, R31, R36, -0.5 ;  /* 0xbf0000001f247423 */ /* 0x000fe20000010024 */
[----:B------:R-:W-:Y:S01]  /*1690*/  LOP3.LUT R29, R29, 0xff800000, RZ, 0xc0, !PT ;  /* 0xff8000001d1d7812 */ /* 0x000fe200078ec0ff */
[----:B------:R-:W-:Y:S01]  /*16a0*/  FFMA.FTZ R22, R33, 0.69314718246459960938, R26 ;  /* 0x3f31721821167823 */ /* 0x000fe2000001001a */
[----:B------:R-:W-:Y:S01]  /*16b0*/  IADD3 R28, R28, -0x3f400000, RZ ;  /* 0xc0c000001c1c7810 */ /* 0x000fe20007ffe0ff */
[----:B------:R-:W0:Y:S01]  /*16c0*/  MUFU.EX2 R26, R32 ;  /* 0x00000020001a7308 */ /* 0x000e220000000800 */
[----:B------:R-:W-:Y:S01]  /*16d0*/  FMUL R30, R31, R36 ;  /* 0x000000241f1e7220 */ /* 0x000fe20000400000 */
[----:B------:R-:W-:-:S02]  /*16e0*/  IADD3 R33, R12, -R29, RZ ;  /* 0x8000001d0c217210 */ /* 0x000fc40007ffe0ff */
[----:B------:R-:W-:Y:S01]  /*16f0*/  LOP3.LUT R28, R28, 0xff800000, RZ, 0xc0, !PT ;  /* 0xff8000001c1c7812 */ /* 0x000fe200078ec0ff */
[----:B------:R-:W-:Y:S01]  /*1700*/  FFMA.FTZ R30, R31, R30, R31 ;  /* 0x0000001e1f1e7223 */ /* 0x000fe2000001001f */
[----:B------:R-:W-:Y:S01]  /*1710*/  I2FP.F32.S32 R34, R27 ;  /* 0x0000001b00227245 */ /* 0x000fe20000201400 */
[----:B------:R-:W-:Y:S01]  /*1720*/  FADD R27, R33, -1 ;  /* 0xbf800000211b7421 */ /* 0x000fe20000000000 */
[----:B------:R-:W-:Y:S02]  /*1730*/  FSEL R31, RZ, -23, P3 ;  /* 0xc1b80000ff1f7808 */ /* 0x000fe40001800000 */
[----:B------:R-:W-:Y:S01]  /*1740*/  IADD3 R33, -R28, 0x40800000, RZ ;  /* 0x408000001c217810 */ /* 0x000fe20007ffe1ff */
[----:B------:R-:W-:Y:S02]  /*1750*/  FFMA.FTZ R24, R27, -R24, 0.14084610342979431152 ;  /* 0x3e1039f61b187423 */ /* 0x000fe40000010818 */
[----:B------:R-:W-:Y:S02]  /*1760*/  FFMA.FTZ R31, R34, 1.1920928955078125e-07, R31 ;  /* 0x34000000221f7823 */ /* 0x000fe4000001001f */
[----:B------:R-:W-:Y:S01]  /*1770*/  FFMA.FTZ R34, R33, R10, -1 ;  /* 0xbf80000021227423 */ /* 0x000fe2000001000a */
[----:B------:R-:W-:Y:S01]  /*1780*/  IADD3 R33, R25, -R28, RZ ;  /* 0x8000001c19217210 */ /* 0x000fe20007ffe0ff */
[----:B------:R-:W-:Y:S01]  /*1790*/  FFMA.FTZ R24, R27, R24, -0.12148627638816833496 ;  /* 0xbdf8cdcc1b187423 */ /* 0x000fe20000010018 */
[----:B0-----:R-:W-:-:S03]  /*17a0*/  @!P1 FMUL R26, R26, R26 ;  /* 0x0000001a1a1a9220 */ /* 0x001fc60000400000 */
[----:B------:R-:W-:Y:S01]  /*17b0*/  FADD R32, R33, R34 ;  /* 0x0000002221207221 */ /* 0x000fe20000000000 */
[----:B------:R-:W-:Y:S01]  /*17c0*/  FFMA.FTZ R24, R27, R24, 0.13980610668659210205 ;  /* 0x3e0f29551b187423 */ /* 0x000fe20000010018 */
[----:B------:R-:W-:-:S03]  /*17d0*/  FADD.FTZ.RZ R33, R26, 1 ;  /* 0x3f8000001a217421 */ /* 0x000fc6000001c000 */
[C---:B------:R-:W-:Y:S02]  /*17e0*/  FFMA.FTZ R24, R27.reuse, R24, -0.16684235632419586182 ;  /* 0xbe2ad8b91b187423 */ /* 0x040fe40000010018 */
[----:B------:R-:W-:Y:S02]  /*17f0*/  IADD3 R33, R33, -0x3f400000, RZ ;  /* 0xc0c0000021217810 */ /* 0x000fe40007ffe0ff */
[----:B------:R-:W-:Y:S02]  /*1800*/  FFMA.FTZ R24, R27, R24, 0.20012299716472625732 ;  /* 0x3e4ced0b1b187423 */ /* 0x000fe40000010018 */
[----:B------:R-:W-:Y:S02]  /*1810*/  LOP3.LUT R33, R33, 0xff800000, RZ, 0xc0, !PT ;  /* 0xff80000021217812 */ /* 0x000fe400078ec0ff */
[----:B------:R-:W-:Y:S02]  /*1820*/  FFMA.FTZ R24, R27, R24, -0.24999669194221496582 ;  /* 0xbe7fff221b187423 */ /* 0x000fe40000010018 */
[----:B------:R-:W-:-:S02]  /*1830*/  IADD3 R35, -R33, 0x40800000, RZ ;  /* 0x4080000021237810 */ /* 0x000fc40007ffe1ff */
[----:B------:R-:W-:Y:S01]  /*1840*/  FFMA.FTZ R24, R27, R24, 0.33333182334899902344 ;  /* 0x3eaaaa781b187423 */ /* 0x000fe20000010018 */
[----:B------:R-:W-:Y:S02]  /*1850*/  IADD3 R34, R26, -R33, RZ ;  /* 0x800000211a227210 */ /* 0x000fe40007ffe0ff */
[----:B------:R-:W-:Y:S01]  /*1860*/  FFMA.FTZ R35, R35, R10, -1 ;  /* 0xbf80000023237423 */ /* 0x000fe2000001000a */
[----:B------:R-:W-:-:S03]  /*1870*/  FFMA.FTZ R24, R27, R24, -0.5 ;  /* 0xbf0000001b187423 */ /* 0x000fc60000010018 */
[----:B------:R-:W-:Y:S01]  /*1880*/  FADD R34, R34, R35 ;  /* 0x0000002322227221 */ /* 0x000fe20000000000 */
[----:B------:R-:W-:Y:S01]  /*1890*/  FMUL R36, R27, R24 ;  /* 0x000000181b247220 */ /* 0x000fe20000400000 */
[----:B------:R-:W-:Y:S01]  /*18a0*/  FFMA.FTZ R24, R31, 0.69314718246459960938, R30 ;  /* 0x3f3172181f187823 */ /* 0x000fe2000001001e */
[-C--:B------:R-:W-:Y:S01]  /*18b0*/  FFMA.FTZ R31, R32, -R9.reuse, 0.10546888411045074463 ;  /* 0x3dd80012201f7423 */ /* 0x080fe20000010809 */
[----:B------:R-:W-:-:S03]  /*18c0*/  FFMA.FTZ R35, R34, -R9, 0.10546888411045074463 ;  /* 0x3dd8001222237423 */ /* 0x000fc60000010809 */
[----:B------:R-:W-:Y:S01]  /*18d0*/  FFMA.FTZ R31, R32, R31, -0.13229703903198242188 ;  /* 0xbe0778e0201f7423 */ /* 0x000fe2000001001f */
[----:B------:R-:W-:-:S03]  /*18e0*/  FFMA.FTZ R35, R34, R35, -0.13229703903198242188 ;  /* 0xbe0778e022237423 */ /* 0x000fc60000010023 */
[----:B------:R-:W-:Y:S01]  /*18f0*/  FFMA.FTZ R31, R32, R31, 0.14491446316242218018 ;  /* 0x3e146475201f7423 */ /* 0x000fe2000001001f */
[----:B------:R-:W-:-:S03]  /*1900*/  FFMA.FTZ R35, R34, R35, 0.14491446316242218018 ;  /* 0x3e14647522237423 */ /* 0x000fc60000010023 */
[----:B------:R-:W-:Y:S01]  /*1910*/  FFMA.FTZ R31, R32, R31, -0.16641564667224884033 ;  /* 0xbe2a68dd201f7423 */ /* 0x000fe2000001001f */
[----:B------:R-:W-:-:S03]  /*1920*/  FFMA.FTZ R35, R34, R35, -0.16641564667224884033 ;  /* 0xbe2a68dd22237423 */ /* 0x000fc60000010023 */
[----:B------:R-:W-:Y:S01]  /*1930*/  FFMA.FTZ R31, R32, R31, 0.19988867640495300293 ;  /* 0x3e4caf9e201f7423 */ /* 0x000fe2000001001f */
[----:B------:R-:W-:-:S03]  /*1940*/  FFMA.FTZ R35, R34, R35, 0.19988867640495300293 ;  /* 0x3e4caf9e22237423 */ /* 0x000fc60000010023 */
[----:B------:R-:W-:Y:S01]  /*1950*/  FFMA.FTZ R31, R32, R31, -0.25000196695327758789 ;  /* 0xbe800042201f7423 */ /* 0x000fe2000001001f */
[----:B------:R-:W-:Y:S01]  /*1960*/  FFMA.FTZ R35, R34, R35, -0.25000196695327758789 ;  /* 0xbe80004222237423 */ /* 0x000fe20000010023 */
[----:B------:R-:W-:Y:S02]  /*1970*/  ISETP.GE.U32.AND P4, PT, R11, 0x7f800000, PT ;  /* 0x7f8000000b00780c */ /* 0x000fe40003f86070 */
[----:B------:R-:W-:Y:S01]  /*1980*/  FFMA.FTZ R31, R32, R31, 0.33333510160446166992 ;  /* 0x3eaaaae6201f7423 */ /* 0x000fe2000001001f */
[----:B------:R-:W-:Y:S01]  /*1990*/  FFMA.FTZ R35, R34, R35, 0.33333510160446166992 ;  /* 0x3eaaaae622237423 */ /* 0x000fe20000010023 */
[----:B------:R-:W-:Y:S02]  /*19a0*/  ISETP.GE.U32.AND P5, PT, R25, 0x7f800000, PT ;  /* 0x7f8000001900780c */ /* 0x000fe40003fa6070 */
[----:B------:R-:W-:Y:S01]  /*19b0*/  FFMA.FTZ R31, R32, R31, -0.5 ;  /* 0xbf000000201f7423 */ /* 0x000fe2000001001f */
[----:B------:R-:W-:Y:S01]  /*19c0*/  FFMA.FTZ R35, R34, R35, -0.5 ;  /* 0xbf00000022237423 */ /* 0x000fe20000010023 */
[----:B------:R-:W-:-:S02]  /*19d0*/  I2FP.F32.S32 R33, R33 ;  /* 0x0000002100217245 */ /* 0x000fc40000201400 */
[----:B------:R-:W-:Y:S01]  /*19e0*/  FMUL R31, R32, R31 ;  /* 0x0000001f201f7220 */ /* 0x000fe20000400000 */
[----:B------:R-:W-:Y:S01]  /*19f0*/  FMUL R35, R34, R35 ;  /* 0x0000002322237220 */ /* 0x000fe20000400000 */
[----:B------:R-:W-:Y:S02]  /*1a00*/  I2FP.F32.S32 R28, R28 ;  /* 0x0000001c001c7245 */ /* 0x000fe40000201400 */
[----:B------:R-:W-:Y:S01]  /*1a10*/  FFMA.FTZ R31, R32, R31, R32 ;  /* 0x0000001f201f7223 */ /* 0x000fe20000010020 */
[----:B------:R-:W-:Y:S01]  /*1a20*/  FFMA.FTZ R30, R34, R35, R34 ;  /* 0x00000023221e7223 */ /* 0x000fe20000010022 */
[----:B--2---:R-:W-:Y:S01]  /*1a30*/  FMUL R32, R2, 1.4426950216293334961 ;  /* 0x3fb8aa3b02207820 */ /* 0x004fe20000400000 */
[----:B------:R-:W-:Y:S01]  /*1a40*/  @P4 MOV R34, 0x7f800000 ;  /* 0x7f80000000224802 */ /* 0x000fe20000000f00 */
[----:B------:R-:W-:Y:S01]  /*1a50*/  FMUL R33, R33, 1.1920928955078125e-07 ;  /* 0x3400000021217820 */ /* 0x000fe20000400000 */
[----:B------:R-:W-:Y:S01]  /*1a60*/  FMUL R28, R28, 1.1920928955078125e-07 ;  /* 0x340000001c1c7820 */ /* 0x000fe20000400000 */
[----:B------:R-:W-:Y:S01]  /*1a70*/  BSSY B0, `(.L_x_8) ;  /* 0x000000e000007945 */ /* 0x000fe20003800000 */
[----:B------:R-:W-:Y:S01]  /*1a80*/  FFMA.FTZ R27, R27, R36, R27 ;  /* 0x000000241b1b7223 */ /* 0x000fe2000001001b */
[----:B------:R-:W-:Y:S01]  /*1a90*/  FFMA.FTZ R30, R33, 0.69314718246459960938, R30 ;  /* 0x3f317218211e7823 */ /* 0x000fe2000001001e */
[----:B------:R-:W-:Y:S01]  /*1aa0*/  FSETP.GEU.AND P1, PT, R32, -126, PT ;  /* 0xc2fc00002000780b */ /* 0x000fe20003f2e000 */
[----:B------:R-:W-:Y:S01]  /*1ab0*/  @P4 FFMA.FTZ R17, R11, R34, +INF ;  /* 0x7f8000000b114423 */ /* 0x000fe20000010022 */
[----:B------:R-:W-:Y:S01]  /*1ac0*/  ISETP.GE.U32.AND P3, PT, R19, 0x7f800000, PT ;  /* 0x7f8000001300780c */ /* 0x000fe20003f66070 */
[----:B------:R-:W-:Y:S01]  /*1ad0*/  FFMA.FTZ R31, R28, 0.69314718246459960938, R31 ;  /* 0x3f3172181c1f7823 */ /* 0x000fe2000001001f */
[----:B------:R-:W-:Y:S01]  /*1ae0*/  ISETP.GE.U32.AND P2, PT, R20, 0x7f800000, PT ;  /* 0x7f8000001400780c */ /* 0x000fe20003f46070 */
[----:B------:R-:W-:-:S12]  /*1af0*/  @!P5 BRA `(.L_x_9) ;  /* 0x000000000014d947 */ /* 0x000fd80003800000 */
[----:B------:R-:W-:-:S13]  /*1b00*/  ISETP.GE.AND P4, PT, R25, -0x407fffff, PT ;  /* 0xbf8000011900780c */ /* 0x000fda0003f86270 */
[----:B------:R-:W-:-:S05]  /*1b10*/  @P4 MOV R28, 0x7f800000 ;  /* 0x7f800000001c4802 */ /* 0x000fca0000000f00 */
[C---:B------:R-:W-:Y:S01]  /*1b20*/  @P4 FFMA.FTZ R31, R25.reuse, R28, +INF ;  /* 0x7f800000191f4423 */ /* 0x040fe2000001001c */
[----:B------:R-:W-:-:S04]  /*1b30*/  FSETP.NEU.AND P4, PT, R25, RZ, PT ;  /* 0x000000ff1900720b */ /* 0x000fc80003f8d000 */
[----:B------:R-:W-:-:S09]  /*1b40*/  FSEL R31, R31, -RZ, P4 ;  /* 0x800000ff1f1f7208 */ /* 0x000fd20002000000 */
.L_x_9:
[----:B------:R-:W-:Y:S05]  /*1b50*/  BSYNC B0 ;  /* 0x0000000000007941 */ /* 0x000fea0003800000 */
.L_x_8:
[----:B------:R-:W-:Y:S01]  /*1b60*/  @!P1 FMUL R32, R32, 0.5 ;  /* 0x3f00000020209820 */ /* 0x000fe20000400000 */
[----:B------:R-:W-:Y:S01]  /*1b70*/  ISETP.GE.U32.AND P4, PT, R26, 0x7f800000, PT ;  /* 0x7f8000001a00780c */ /* 0x000fe20003f86070 */
[----:B------:R-:W-:Y:S01]  /*1b80*/  BSSY B0, `(.L_x_10) ;  /* 0x0000011000007945 */ /* 0x000fe20003800000 */
[----:B------:R-:W-:Y:S02]  /*1b90*/  @P3 MOV R28, 0x7f800000 ;  /* 0x7f800000001c3802 */ /* 0x000fe40000000f00 */
[----:B------:R-:W-:Y:S01]  /*1ba0*/  @P3 MOV R34, 0x7f800000 ;  /* 0x7f80000000223802 */ /* 0x000fe20000000f00 */
[----:B------:R-:W0:Y:S01]  /*1bb0*/  MUFU.EX2 R32, R32 ;  /* 0x0000002000207308 */ /* 0x000e220000000800 */
[----:B------:R-:W-:Y:S02]  /*1bc0*/  @P2 MOV R33, 0x7f800000 ;  /* 0x7f80000000212802 */ /* 0x000fe40000000f00 */
[----:B------:R-:W-:Y:S01]  /*1bd0*/  MOV R25, R14 ;  /* 0x0000000e00197202 */ /* 0x000fe20000000f00 */
[C---:B------:R-:W-:Y:S01]  /*1be0*/  @P3 FFMA.FTZ R25, R19.reuse, R28, +INF ;  /* 0x7f80000013193423 */ /* 0x040fe2000001001c */
[----:B------:R-:W-:Y:S01]  /*1bf0*/  @P3 FFMA.FTZ R14, R19, R34, +INF ;  /* 0x7f800000130e3423 */ /* 0x000fe20000010022 */
[----:B------:R-:W-:Y:S01]  /*1c00*/  MOV R28, R13 ;  /* 0x0000000d001c7202 */ /* 0x000fe20000000f00 */
[----:B------:R-:W-:Y:S01]  /*1c10*/  @P2 FFMA.FTZ R28, R20, R33, +INF ;  /* 0x7f800000141c2423 */ /* 0x000fe20000010021 */
[----:B------:R-:W-:Y:S01]  /*1c20*/  ISETP.GE.U32.AND P3, PT, R18, 0x7f800000, PT ;  /* 0x7f8000001200780c */ /* 0x000fe20003f66070 */
[----:B------:R-:W-:-:S12]  /*1c30*/  @!P4 BRA `(.L_x_11) ;  /* 0x000000000014c947 */ /* 0x000fd80003800000 */
[----:B------:R-:W-:-:S13]  /*1c40*/  ISETP.GE.AND P4, PT, R26, -0x407fffff, PT ;  /* 0xbf8000011a00780c */ /* 0x000fda0003f86270 */
[----:B------:R-:W-:-:S05]  /*1c50*/  @P4 MOV R35, 0x7f800000 ;  /* 0x7f80000000234802 */ /* 0x000fca0000000f00 */
[C---:B------:R-:W-:Y:S01]  /*1c60*/  @P4 FFMA.FTZ R30, R26.reuse, R35, +INF ;  /* 0x7f8000001a1e4423 */ /* 0x040fe20000010023 */
[----:B------:R-:W-:-:S04]  /*1c70*/  FSETP.NEU.AND P4, PT, R26, RZ, PT ;  /* 0x000000ff1a00720b */ /* 0x000fc80003f8d000 */
[----:B------:R-:W-:-:S09]  /*1c80*/  FSEL R30, R30, -RZ, P4 ;  /* 0x800000ff1e1e7208 */ /* 0x000fd20002000000 */
.L_x_11:
[----:B------:R-:W-:Y:S05]  /*1c90*/  BSYNC B0 ;  /* 0x0000000000007941 */ /* 0x000fea0003800000 */
.L_x_10:
[----:B------:R-:W-:Y:S01]  /*1ca0*/  I2FP.F32.S32 R29, R29 ;  /* 0x0000001d001d7245 */ /* 0x000fe20000201400 */
[----:B0-----:R-:W-:Y:S01]  /*1cb0*/  @!P1 FMUL R32, R32, R32 ;  /* 0x0000002020209220 */ /* 0x001fe20000400000 */
[----:B------:R-:W-:Y:S01]  /*1cc0*/  FSEL R26, RZ, -23, P0 ;  /* 0xc1b80000ff1a7808 */ /* 0x000fe20000000000 */
[----:B------:R-:W-:Y:S01]  /*1cd0*/  @P2 FFMA.FTZ R13, R20, R33, +INF ;  /* 0x7f800000140d2423 */ /* 0x000fe20000010021 */
[----:B------:R-:W-:Y:S01]  /*1ce0*/  ISETP.GE.U32.AND P0, PT, R15, 0x7f800000, PT ;  /* 0x7f8000000f00780c */ /* 0x000fe20003f06070 */
[----:B------:R-:W-:Y:S01]  /*1cf0*/  BSSY B0, `(.L_x_12) ;  /* 0x0000029000007945 */ /* 0x000fe20003800000 */
[----:B------:R-:W-:Y:S01]  /*1d00*/  @P3 MOV R33, 0x7f800000 ;  /* 0x7f80000000213802 */ /* 0x000fe20000000f00 */
[----:B------:R-:W-:Y:S01]  /*1d10*/  FFMA.FTZ R26, R29, 1.1920928955078125e-07, R26 ;  /* 0x340000001d1a7823 */ /* 0x000fe2000001001a */
[----:B------:R-:W-:Y:S01]  /*1d20*/  FADD.FTZ.RZ R29, R32, 1 ;  /* 0x3f800000201d7421 */ /* 0x000fe2000001c000 */
[----:B------:R-:W-:Y:S02]  /*1d30*/  ISETP.GE.U32.AND P1, PT, R16, 0x7f800000, PT ;  /* 0x7f8000001000780c */ /* 0x000fe40003f26070 */
[----:B------:R-:W-:-:S02]  /*1d40*/  @P3 FFMA.FTZ R23, R18, R33, +INF ;  /* 0x7f80000012173423 */ /* 0x000fc40000010021 */
[----:B------:R-:W-:-:S04]  /*1d50*/  IADD3 R29, R29, -0x3f400000, RZ ;  /* 0xc0c000001d1d7810 */ /* 0x000fc80007ffe0ff */
[----:B------:R-:W-:Y:S02]  /*1d60*/  LOP3.LUT R29, R29, 0xff800000, RZ, 0xc0, !PT ;  /* 0xff8000001d1d7812 */ /* 0x000fe400078ec0ff */
[----:B------:R-:W-:Y:S02]  /*1d70*/  @P0 MOV R34, 0x7f800000 ;  /* 0x7f80000000220802 */ /* 0x000fe40000000f00 */
[----:B------:R-:W-:Y:S02]  /*1d80*/  IADD3 R33, -R29, 0x40800000, RZ ;  /* 0x408000001d217810 */ /* 0x000fe40007ffe1ff */
[----:B------:R-:W-:Y:S01]  /*1d90*/  @P1 MOV R35, 0x7f800000 ;  /* 0x7f80000000231802 */ /* 0x000fe20000000f00 */
[----:B------:R-:W-:Y:S01]  /*1da0*/  @P0 FFMA.FTZ R22, R15, R34, +INF ;  /* 0x7f8000000f160423 */ /* 0x000fe20000010022 */
[----:B------:R-:W-:Y:S01]  /*1db0*/  IADD3 R34, R32, -R29, RZ ;  /* 0x8000001d20227210 */ /* 0x000fe20007ffe0ff */
[----:B------:R-:W-:Y:S01]  /*1dc0*/  FFMA.FTZ R33, R33, R10, -1 ;  /* 0xbf80000021217423 */ /* 0x000fe2000001000a */
[----:B------:R-:W-:Y:S01]  /*1dd0*/  I2FP.F32.S32 R29, R29 ;  /* 0x0000001d001d7245 */ /* 0x000fe20000201400 */
[----:B------:R-:W-:Y:S01]  /*1de0*/  @P1 FFMA.FTZ R24, R16, R35, +INF ;  /* 0x7f80000010181423 */ /* 0x000fe20000010023 */
[----:B------:R-:W-:Y:S01]  /*1df0*/  ISETP.GE.U32.AND P1, PT, R32, 0x7f800000, PT ;  /* 0x7f8000002000780c */ /* 0x000fe20003f26070 */
[----:B------:R-:W-:-:S02]  /*1e00*/  FADD R34, R34, R33 ;  /* 0x0000002122227221 */ /* 0x000fc40000000000 */
[----:B------:R-:W-:Y:S02]  /*1e10*/  FMUL R29, R29, 1.1920928955078125e-07 ;  /* 0x340000001d1d7820 */ /* 0x000fe40000400000 */
[----:B------:R-:W-:-:S04]  /*1e20*/  FFMA.FTZ R33, R34, -R9, 0.10546888411045074463 ;  /* 0x3dd8001222217423 */ /* 0x000fc80000010809 */
[----:B------:R-:W-:-:S04]  /*1e30*/  FFMA.FTZ R33, R34, R33, -0.13229703903198242188 ;  /* 0xbe0778e022217423 */ /* 0x000fc80000010021 */
[----:B------:R-:W-:-:S04]  /*1e40*/  FFMA.FTZ R33, R34, R33, 0.14491446316242218018 ;  /* 0x3e14647522217423 */ /* 0x000fc80000010021 */
[----:B------:R-:W-:-:S04]  /*1e50*/  FFMA.FTZ R33, R34, R33, -0.16641564667224884033 ;  /* 0xbe2a68dd22217423 */ /* 0x000fc80000010021 */
[----:B------:R-:W-:-:S04]  /*1e60*/  FFMA.FTZ R33, R34, R33, 0.19988867640495300293 ;  /* 0x3e4caf9e22217423 */ /* 0x000fc80000010021 */
[----:B------:R-:W-:-:S04]  /*1e70*/  FFMA.FTZ R33, R34, R33, -0.25000196695327758789 ;  /* 0xbe80004222217423 */ /* 0x000fc80000010021 */
[----:B------:R-:W-:-:S04]  /*1e80*/  FFMA.FTZ R33, R34, R33, 0.33333510160446166992 ;  /* 0x3eaaaae622217423 */ /* 0x000fc80000010021 */
[----:B------:R-:W-:-:S04]  /*1e90*/  FFMA.FTZ R33, R34, R33, -0.5 ;  /* 0xbf00000022217423 */ /* 0x000fc80000010021 */
[----:B------:R-:W-:-:S04]  /*1ea0*/  FMUL R33, R34, R33 ;  /* 0x0000002122217220 */ /* 0x000fc80000400000 */
[----:B------:R-:W-:Y:S01]  /*1eb0*/  FFMA.FTZ R36, R34, R33, R34 ;  /* 0x0000002122247223 */ /* 0x000fe20000010022 */
[----:B------:R-:W-:-:S03]  /*1ec0*/  FMUL R34, R3, 1.4426950216293334961 ;  /* 0x3fb8aa3b03227820 */ /* 0x000fc60000400000 */
[----:B------:R-:W-:Y:S02]  /*1ed0*/  FFMA.FTZ R29, R29, 0.69314718246459960938, R36 ;  /* 0x3f3172181d1d7823 */ /* 0x000fe40000010024 */
[----:B------:R-:W-:-:S13]  /*1ee0*/  FSETP.GEU.AND P0, PT, R34, -126, PT ;  /* 0xc2fc00002200780b */ /* 0x000fda0003f0e000 */
[----:B------:R-:W-:-:S04]  /*1ef0*/  @!P0 FMUL R34, R34, 0.5 ;  /* 0x3f00000022228820 */ /* 0x000fc80000400000 */
[----:B------:R-:W0:Y:S02]  /*1f00*/  MUFU.EX2 R33, R34 ;  /* 0x0000002200217308 */ /* 0x000e240000000800 */
[----:B0-----:R-:W-:Y:S01]  /*1f10*/  @!P0 FMUL R33, R33, R33 ;  /* 0x0000002121218220 */ /* 0x001fe20000400000 */
[----:B------:R-:W-:Y:S06]  /*1f20*/  @!P1 BRA `(.L_x_13) ;  /* 0x0000000000149947 */ /* 0x000fec0003800000 */
[----:B------:R-:W-:-:S13]  /*1f30*/  ISETP.GE.AND P0, PT, R32, -0x407fffff, PT ;  /* 0xbf8000012000780c */ /* 0x000fda0003f06270 */
[----:B------:R-:W-:-:S05]  /*1f40*/  @P0 MOV R35, 0x7f800000 ;  /* 0x7f80000000230802 */ /* 0x000fca0000000f00 */
[C---:B------:R-:W-:Y:S01]  /*1f50*/  @P0 FFMA.FTZ R29, R32.reuse, R35, +INF ;  /* 0x7f800000201d0423 */ /* 0x040fe20000010023 */
[----:B------:R-:W-:-:S04]  /*1f60*/  FSETP.NEU.AND P0, PT, R32, RZ, PT ;  /* 0x000000ff2000720b */ /* 0x000fc80003f0d000 */
[----:B------:R-:W-:-:S09]  /*1f70*/  FSEL R29, R29, -RZ, P0 ;  /* 0x800000ff1d1d7208 */ /* 0x000fd20000000000 */
.L_x_13:
[----:B------:R-:W-:Y:S05]  /*1f80*/  BSYNC B0 ;  /* 0x0000000000007941 */ /* 0x000fea0003800000 */
.L_x_12:
[C---:B------:R-:W-:Y:S01]  /*1f90*/  FADD.FTZ.RZ R32, R33.reuse, 1 ;  /* 0x3f80000021207421 */ /* 0x040fe2000001c000 */
[----:B------:R-:W-:Y:S01]  /*1fa0*/  ISETP.GE.U32.AND P2, PT, R33, 0x7f800000, PT ;  /* 0x7f8000002100780c */ /* 0x000fe20003f46070 */
[----:B------:R-:W-:Y:S01]  /*1fb0*/  BSSY B0, `(.L_x_14) ;  /* 0x000001c000007945 */ /* 0x000fe20003800000 */
[----:B------:R-:W-:Y:S02]  /*1fc0*/  FSETP.GT.AND P1, PT, R6, 20, PT ;  /* 0x41a000000600780b */ /* 0x000fe40003f24000 */
[----:B------:R-:W-:Y:S02]  /*1fd0*/  IADD3 R32, R32, -0x3f400000, RZ ;  /* 0xc0c0000020207810 */ /* 0x000fe40007ffe0ff */
[----:B------:R-:W-:Y:S02]  /*1fe0*/  FSETP.GT.AND P0, PT, R2, 20, PT ;  /* 0x41a000000200780b */ /* 0x000fe40003f04000 */
[----:B------:R-:W-:-:S04]  /*1ff0*/  LOP3.LUT R32, R32, 0xff800000, RZ, 0xc0, !PT ;  /* 0xff80000020207812 */ /* 0x000fc800078ec0ff */
[----:B------:R-:W-:-:S05]  /*2000*/  IADD3 R35, -R32, 0x40800000, RZ ;  /* 0x4080000020237810 */ /* 0x000fca0007ffe1ff */
[----:B------:R-:W-:Y:S01]  /*2010*/  FFMA.FTZ R35, R35, R10, -1 ;  /* 0xbf80000023237423 */ /* 0x000fe2000001000a */
[----:B------:R-:W-:Y:S02]  /*2020*/  IADD3 R10, R33, -R32, RZ ;  /* 0x80000020210a7210 */ /* 0x000fe40007ffe0ff */
[----:B------:R-:W-:-:S03]  /*2030*/  I2FP.F32.S32 R32, R32 ;  /* 0x0000002000207245 */ /* 0x000fc60000201400 */
[----:B------:R-:W-:Y:S02]  /*2040*/  FADD R10, R10, R35 ;  /* 0x000000230a0a7221 */ /* 0x000fe40000000000 */
        /* <DEDUP_REMOVED lines=10> */
[----:B------:R-:W-:-:S04]  /*20f0*/  FFMA.FTZ R9, R10, R9, R10 ;  /* 0x000000090a097223 */ /* 0x000fc8000001000a */
[----:B------:R-:W-:Y:S01]  /*2100*/  FFMA.FTZ R32, R32, 0.69314718246459960938, R9 ;  /* 0x3f31721820207823 */ /* 0x000fe20000010009 */
[----:B------:R-:W-:Y:S06]  /*2110*/  @!P2 BRA `(.L_x_15) ;  /* 0x000000000014a947 */ /* 0x000fec0003800000 */
[----:B------:R-:W-:-:S13]  /*2120*/  ISETP.GE.AND P2, PT, R33, -0x407fffff, PT ;  /* 0xbf8000012100780c */ /* 0x000fda0003f46270 */
[----:B------:R-:W-:-:S05]  /*2130*/  @P2 MOV R10, 0x7f800000 ;  /* 0x7f800000000a2802 */ /* 0x000fca0000000f00 */
[C---:B------:R-:W-:Y:S01]  /*2140*/  @P2 FFMA.FTZ R32, R33.reuse, R10, +INF ;  /* 0x7f80000021202423 */ /* 0x040fe2000001000a */
[----:B------:R-:W-:-:S04]  /*2150*/  FSETP.NEU.AND P2, PT, R33, RZ, PT ;  /* 0x000000ff2100720b */ /* 0x000fc80003f4d000 */
[----:B------:R-:W-:-:S09]  /*2160*/  FSEL R32, R32, -RZ, P2 ;  /* 0x800000ff20207208 */ /* 0x000fd20001000000 */
.L_x_15:
[----:B------:R-:W-:Y:S05]  /*2170*/  BSYNC B0 ;  /* 0x0000000000007941 */ /* 0x000fea0003800000 */
.L_x_14:
[----:B------:R-:W-:Y:S01]  /*2180*/  FSEL R6, R6, R31, P1 ;  /* 0x0000001f06067208 */ /* 0x000fe20000800000 */
[----:B------:R-:W-:Y:S01]  /*2190*/  FFMA.FTZ R26, R26, 0.69314718246459960938, R27 ;  /* 0x3f3172181a1a7823 */ /* 0x000fe2000001001b */
[----:B------:R-:W-:Y:S02]  /*21a0*/  FSEL R2, R2, R29, P0 ;  /* 0x0000001d02027208 */ /* 0x000fe40000000000 */
[----:B------:R-:W-:Y:S01]  /*21b0*/  FSETP.GT.AND P1, PT, R7, 20, PT ;  /* 0x41a000000700780b */ /* 0x000fe20003f24000 */
[----:B------:R-:W-:Y:S01]  /*21c0*/  FADD R6, R6, 9.9999997473787516356e-05 ;  /* 0x38d1b71706067421 */ /* 0x000fe20000000000 */
[----:B------:R-:W-:Y:S02]  /*21d0*/  FSETP.GT.AND P0, PT, R3, 20, PT ;  /* 0x41a000000300780b */ /* 0x000fe40003f04000 */
[----:B------:R-:W-:Y:S02]  /*21e0*/  FSEL R9, R7, R30, P1 ;  /* 0x0000001e07097208 */ /* 0x000fe40000800000 */
[----:B------:R-:W-:Y:S01]  /*21f0*/  FSEL R3, R3, R32, P0 ;  /* 0x0000002003037208 */ /* 0x000fe20000000000 */
[----:B------:R-:W0:Y:S01]  /*2200*/  I2F.S64 R7, R4 ;  /* 0x0000000400077312 */ /* 0x000e220000301400 */
[----:B------:R-:W-:Y:S01]  /*2210*/  FSETP.NEU.AND P2, PT, R11, RZ, PT ;  /* 0x000000ff0b00720b */ /* 0x000fe20003f4d000 */
[----:B------:R-:W-:Y:S01]  /*2220*/  FADD R9, R9, 9.9999997473787516356e-05 ;  /* 0x38d1b71709097421 */ /* 0x000fe20000000000 */
[----:B------:R-:W-:Y:S01]  /*2230*/  FADD R11, R2, 9.9999997473787516356e-05 ;  /* 0x38d1b717020b7421 */ /* 0x000fe20000000000 */
[----:B------:R-:W-:Y:S01]  /*2240*/  FADD R30, R3, 9.9999997473787516356e-05 ;  /* 0x38d1b717031e7421 */ /* 0x000fe20000000000 */
[----:B------:R-:W-:-:S02]  /*2250*/  IADD3 R2, P0, -R4, 0xff, RZ ;  /* 0x000000ff04027810 */ /* 0x000fc40007f1e1ff */
[----:B------:R-:W-:Y:S01]  /*2260*/  FADD R10, R6, R11 ;  /* 0x0000000b060a7221 */ /* 0x000fe20000000000 */
[----:B------:R-:W-:Y:S01]  /*2270*/  FADD R30, R9, R30 ;  /* 0x0000001e091e7221 */ /* 0x000fe20000000000 */
[----:B------:R-:W-:Y:S02]  /*2280*/  FSETP.NEU.AND P3, PT, R19, RZ, PT ;  /* 0x000000ff1300720b */ /* 0x000fe40003f6d000 */
[----:B------:R-:W-:Y:S02]  /*2290*/  IADD3.X R3, RZ, ~R5, RZ, P0, !PT ;  /* 0x80000005ff037210 */ /* 0x000fe400007fe4ff */
[----:B------:R-:W-:Y:S02]  /*22a0*/  FSETP.GT.AND P1, PT, |R30|, 8.50705917302346158658e+37, PT ;  /* 0x7e8000001e00780b */ /* 0x000fe40003f24200 */
[----:B------:R-:W-:Y:S01]  /*22b0*/  FSETP.GT.AND P0, PT, |R10|, 8.50705917302346158658e+37, PT ;  /* 0x7e8000000a00780b */ /* 0x000fe20003f04200 */
[----:B0-----:R-:W-:Y:S01]  /*22c0*/  FADD R5, R7, 1.0000000116860974231e-07 ;  /* 0x33d6bf9507057421 */ /* 0x001fe20000000000 */
[----:B------:R-:W-:Y:S01]  /*22d0*/  FSEL R4, R14, -INF , P3 ;  /* 0xff8000000e047808 */ /* 0x000fe20001800000 */
[----:B------:R0:W1:Y:S01]  /*22e0*/  I2F.S64 R2, R2 ;  /* 0x0000000200027312 */ /* 0x0000620000301400 */
[----:B------:R-:W-:-:S02]  /*22f0*/  FSEL R25, R25, -INF , P3 ;  /* 0xff80000019197808 */ /* 0x000fc40001800000 */
[----:B------:R-:W-:Y:S02]  /*2300*/  FSETP.GEU.AND P3, PT, |R30|, 1.175494350822287508e-38, PT ;  /* 0x008000001e00780b */ /* 0x000fe40003f6e200 */
[----:B------:R-:W-:Y:S02]  /*2310*/  FSEL R17, R17, -INF , P2 ;  /* 0xff80000011117808 */ /* 0x000fe40001000000 */
[----:B------:R-:W-:Y:S01]  /*2320*/  FSETP.GEU.AND P2, PT, |R10|, 1.175494350822287508e-38, PT ;  /* 0x008000000a00780b */ /* 0x000fe20003f4e200 */
[----:B------:R-:W-:Y:S01]  /*2330*/  @P1 FMUL R30, R30, 0.25 ;  /* 0x3e8000001e1e1820 */ /* 0x000fe20000400000 */
[----:B------:R-:W-:Y:S01]  /*2340*/  FSETP.NEU.AND P4, PT, R20, RZ, PT ;  /* 0x000000ff1400720b */ /* 0x000fe20003f8d000 */
[----:B------:R-:W-:Y:S01]  /*2350*/  FMUL R8, R8, R17 ;  /* 0x0000001108087220 */ /* 0x000fe20000400000 */
[----:B------:R-:W-:Y:S01]  /*2360*/  @P0 FMUL R10, R10, 0.25 ;  /* 0x3e8000000a0a0820 */ /* 0x000fe20000400000 */
[----:B------:R-:W-:Y:S01]  /*2370*/  @P0 FMUL R6, R6, 0.25 ;  /* 0x3e80000006060820 */ /* 0x000fe20000400000 */
[----:B------:R-:W-:Y:S01]  /*2380*/  FSEL R28, R28, -INF , P4 ;  /* 0xff8000001c1c7808 */ /* 0x000fe20002000000 */
[--C-:B------:R-:W-:Y:S01]  /*2390*/  FFMA R14, -R5, R4, R8.reuse ;  /* 0x00000004050e7223 */ /* 0x100fe20000000108 */
[----:B------:R-:W-:Y:S01]  /*23a0*/  FSEL R4, R13, -INF , P4 ;  /* 0xff8000000d047808 */ /* 0x000fe20002000000 */
[----:B------:R-:W-:Y:S01]  /*23b0*/  @!P3 FMUL R30, R30, 16777216 ;  /* 0x4b8000001e1eb820 */ /* 0x000fe20000400000 */
[----:B------:R-:W-:Y:S01]  /*23c0*/  ISETP.GE.U32.AND P4, PT, R12, 0x7f800000, PT ;  /* 0x7f8000000c00780c */ /* 0x000fe20003f86070 */
[----:B------:R-:W-:Y:S01]  /*23d0*/  FFMA R25, -R5, R25, R8 ;  /* 0x0000001905197223 */ /* 0x000fe20000000108 */
[----:B------:R-:W-:Y:S01]  /*23e0*/  @P1 FMUL R9, R9, 0.25 ;  /* 0x3e80000009091820 */ /* 0x000fe20000400000 */
[----:B------:R-:W-:Y:S01]  /*23f0*/  @!P2 FMUL R10, R10, 16777216 ;  /* 0x4b8000000a0aa820 */ /* 0x000fe20000400000 */
[----:B------:R-:W-:Y:S01]  /*2400*/  FFMA R14, -R21, R4, R14 ;  /* 0x00000004150e7223 */ /* 0x000fe2000000010e */
[----:B------:R-:W2:Y:S01]  /*2410*/  MUFU.RCP R30, R30 ;  /* 0x0000001e001e7308 */ /* 0x000ea20000001000 */
[----:B------:R-:W3:Y:S01]  /*2420*/  LDC.64 R4, c[0x0][0x210] ;  /* 0x00008400ff047b82 */ /* 0x000ee20000000a00 */
[----:B------:R-:W-:Y:S01]  /*2430*/  FSETP.NEU.AND P6, PT, R15, RZ, PT ;  /* 0x000000ff0f00720b */ /* 0x000fe20003fcd000 */
[----:B------:R-:W-:Y:S01]  /*2440*/  HFMA2.MMA R13, -RZ, RZ, 3.140625, 0 ;  /* 0x42480000ff0d7435 */ /* 0x000fe200000001ff */
[----:B------:R-:W-:Y:S01]  /*2450*/  FSETP.NEU.AND P5, PT, R18, RZ, PT ;  /* 0x000000ff1200720b */ /* 0x000fe20003fad000 */
[----:B------:R-:W-:Y:S01]  /*2460*/  @!P2 FMUL R6, R6, 16777216 ;  /* 0x4b8000000606a820 */ /* 0x000fe20000400000 */
[----:B------:R-:W-:Y:S01]  /*2470*/  @!P3 FMUL R9, R9, 16777216 ;  /* 0x4b8000000909b820 */ /* 0x000fe20000400000 */
[----:B------:R-:W-:Y:S01]  /*2480*/  FSEL R22, R22, -INF , P6 ;  /* 0xff80000016167808 */ /* 0x000fe20003000000 */
[----:B0-----:R-:W0:Y:S01]  /*2490*/  MUFU.RCP R3, R10 ;  /* 0x0000000a00037308 */ /* 0x001e220000001000 */
[----:B------:R-:W-:Y:S01]  /*24a0*/  @P4 MOV R11, 0x7f800000 ;  /* 0x7f800000000b4802 */ /* 0x000fe20000000f00 */
[----:B------:R-:W-:Y:S01]  /*24b0*/  FFMA R28, -R21, R28, R25 ;  /* 0x0000001c151c7223 */ /* 0x000fe20000000119 */
[----:B------:R-:W-:-:S02]  /*24c0*/  FSEL R23, R23, -INF , P5 ;  /* 0xff80000017177808 */ /* 0x000fc40002800000 */
[----:B------:R-:W-:Y:S01]  /*24d0*/  FSETP.NEU.AND P6, PT, R16, RZ, PT ;  /* 0x000000ff1000720b */ /* 0x000fe20003fcd000 */
[C---:B------:R-:W-:Y:S01]  /*24e0*/  @P4 FFMA.FTZ R26, R12.reuse, R11, +INF ;  /* 0x7f8000000c1a4423 */ /* 0x040fe2000001000b */
[----:B------:R-:W-:Y:S01]  /*24f0*/  FSETP.NEU.AND P0, PT, R12, RZ, PT ;  /* 0x000000ff0c00720b */ /* 0x000fe20003f0d000 */
[----:B--2---:R-:W-:Y:S01]  /*2500*/  FMUL R30, R30, R9 ;  /* 0x000000091e1e7220 */ /* 0x004fe20000400000 */
[C---:B------:R-:W-:Y:S01]  /*2510*/  FFMA R11, R7.reuse, R22, R14 ;  /* 0x00000016070b7223 */ /* 0x040fe2000000000e */
[----:B------:R-:W-:Y:S01]  /*2520*/  FFMA R28, R7, R23, R28 ;  /* 0x00000017071c7223 */ /* 0x000fe2000000001c */
[----:B------:R-:W-:Y:S01]  /*2530*/  FSEL R7, R24, -INF , P6 ;  /* 0xff80000018077808 */ /* 0x000fe20003000000 */
[----:B------:R-:W-:Y:S01]  /*2540*/  FFMA R30, R30, R13, 1.0000000116860974231e-07 ;  /* 0x33d6bf951e1e7423 */ /* 0x000fe2000000000d */
[----:B0-----:R-:W-:Y:S01]  /*2550*/  FMUL R6, R3, R6 ;  /* 0x0000000603067220 */ /* 0x001fe20000400000 */
[----:B------:R-:W-:Y:S02]  /*2560*/  FSEL R3, R26, -INF , P0 ;  /* 0xff8000001a037808 */ /* 0x000fe40000000000 */
[----:B-1----:R-:W-:Y:S01]  /*2570*/  FFMA R7, R2, R7, R28 ;  /* 0x0000000702077223 */ /* 0x002fe2000000001c */
[----:B------:R-:W-:Y:S01]  /*2580*/  FSETP.GE.AND P1, PT, R30, RZ, PT ;  /* 0x000000ff1e00720b */ /* 0x000fe20003f26000 */
[----:B------:R-:W-:Y:S01]  /*2590*/  FFMA R6, R6, R13, 1.0000000116860974231e-07 ;  /* 0x33d6bf9506067423 */ /* 0x000fe2000000000d */
[----:B---3--:R-:W-:-:S04]  /*25a0*/  IMAD.WIDE R4, R0, 0x4, R4 ;  /* 0x0000000400047825 */ /* 0x008fc800078e0204 */
[----:B------:R-:W-:Y:S01]  /*25b0*/  FFMA R3, R2, R3, R11 ;  /* 0x0000000302037223 */ /* 0x000fe2000000000b */
[----:B------:R-:W-:-:S04]  /*25c0*/  FSETP.GE.AND P0, PT, R6, RZ, PT ;  /* 0x000000ff0600720b */ /* 0x000fc80003f06000 */
[----:B------:R-:W-:Y:S02]  /*25d0*/  FSEL R3, R3, -R3, P1 ;  /* 0x8000000303037208 */ /* 0x000fe40000800000 */
[----:B------:R-:W-:-:S05]  /*25e0*/  FSEL R2, R7, -R7, P0 ;  /* 0x8000000707027208 */ /* 0x000fca0000000000 */
[----:B------:R-:W-:Y:S01]  /*25f0*/  STG.E.64 desc[UR4][R4.64], R2 ;  /* 0x0000000204007986 */ /* 0x000fe2000c101b04 */
[----:B------:R-:W-:Y:S05]  /*2600*/  EXIT ;  /* 0x000000000000794d */ /* 0x000fea0003800000 */
.L_x_16:
[----:B------:R-:W-:-:S00]  /*2610*/  BRA `(.L_x_16) ;  /* 0xfffffffc00fc7947 */ /* 0x000fc0000383ffff */
[----:B------:R-:W-:-:S00]  /*2620*/  NOP ;  /* 0x0000000000007918 */ /* 0x000fc00000000000 */
        /* <DEDUP_REMOVED lines=13> */
.L_x_17:


//--------------------- .nv.global.init           --------------------------
	.section	.nv.global.init,"aw",@progbits
.nv.global.init:
	.type		_$_str,@object
	.size		_$_str,(.L_0 - _$_str)
_$_str:
        /*0000*/ 	.byte	0x5f, 0x5f, 0x43, 0x55, 0x44, 0x41, 0x5f, 0x46, 0x54, 0x5a, 0x00
.L_0:


//--------------------- .nv.constant0.triton_poi_fused_add_clamp_log_mul_rsub_sub_3 --------------------------
	.section	.nv.constant0.triton_poi_fused_add_clamp_log_mul_rsub_sub_3,"a",@progbits
	.sectionflags	@""
	.align	4
.nv.constant0.triton_poi_fused_add_clamp_log_mul_rsub_sub_3:
	.zero		564
